// auto-generated by cutlass_sweep.gemm — config: {"arch": "sm_100", "cluster_m": 4, "cluster_n": 4, "dtype": "tf32", "dtype_b": "tf32", "layout": "nt", "stages": 0, "tile_k": 128, "tile_m": 64, "tile_n": 128}
#include "cutlass/cutlass.h"
#include "cutlass/gemm/collective/collective_builder.hpp"
#include "cutlass/gemm/device/gemm_universal_adapter.h"
#include "cutlass/gemm/kernel/gemm_universal.hpp"
#include "cutlass/epilogue/collective/collective_builder.hpp"

using ElemA = cutlass::tfloat32_t;
using ElemB = cutlass::tfloat32_t;
using ElemCD = cutlass::tfloat32_t;
using Acc  = float;
using TileShape    = cute::Shape<cute::_64, cute::_128, cute::_128>;
using ClusterShape = cute::Shape<cute::_4, cute::_4, cute::_1>;

using CollectiveEpilogue = typename cutlass::epilogue::collective::CollectiveBuilder<
    cutlass::arch::Sm100, cutlass::arch::OpClassTensorOp,
    TileShape, ClusterShape,
    cutlass::epilogue::collective::EpilogueTileAuto,
    Acc, Acc,
    ElemCD, cutlass::layout::RowMajor, 128 / cutlass::sizeof_bits<ElemCD>::value,
    ElemCD, cutlass::layout::RowMajor, 128 / cutlass::sizeof_bits<ElemCD>::value,
    cutlass::epilogue::collective::EpilogueScheduleAuto
  >::CollectiveOp;

using CollectiveMainloop = typename cutlass::gemm::collective::CollectiveBuilder<
    cutlass::arch::Sm100, cutlass::arch::OpClassTensorOp,
    ElemA, cutlass::layout::RowMajor, 128 / cutlass::sizeof_bits<ElemA>::value,
    ElemB, cutlass::layout::ColumnMajor, 128 / cutlass::sizeof_bits<ElemB>::value,
    Acc,
    TileShape, ClusterShape,
    cutlass::gemm::collective::StageCountAutoCarveout<static_cast<int>(sizeof(typename CollectiveEpilogue::SharedStorage))>,
    cutlass::gemm::collective::KernelScheduleAuto
  >::CollectiveOp;

using GemmKernel = cutlass::gemm::kernel::GemmUniversal<
    cute::Shape<int,int,int,int>,
    CollectiveMainloop,
    CollectiveEpilogue
>;
using Gemm = cutlass::gemm::device::GemmUniversalAdapter<GemmKernel>;

// Force the device kernel symbol into the cubin without needing a host main.
auto* _anchor = &cutlass::device_kernel<GemmKernel>;


// ===== COMPILED SASS (sm_100a) =====

	.target	sm_100a

	.elftype	@"ET_EXEC"


//--------------------- .note.nv.tkinfo           --------------------------
	.section	.note.nv.tkinfo,"",@"SHT_NOTE"
	.sectionflags	@"SHF_NOTE_NV_TKINFO"
	.tkinfo
        /*0018*/ 	.word	0x00000002
        /*0030*/ 	.string	""
        /*0030*/ 	.string	"ptxas"
        /*0030*/ 	.string	"Cuda compilation tools, release 13.0, V13.0.88"
        /*0030*/ 	.string	"Build cuda_13.0.r13.0/compiler.36424714_0"
        /*0030*/ 	.string	"-arch sm_100a -m 64 "



//--------------------- .note.nv.cuinfo           --------------------------
	.section	.note.nv.cuinfo,"",@"SHT_NOTE"
	.sectionflags	@"SHF_NOTE_NV_CUINFO"
        /*0018*/ 	.short	0x0002
        /*001a*/ 	.short	0x0064
        /*001c*/ 	.short	0x0082
	.zero		2


//--------------------- .nv.info                  --------------------------
	.section	.nv.info,"",@"SHT_CUDA_INFO"
	.align	4


	//----- nvinfo : EIATTR_REGCOUNT
	.align		4
        /*0000*/ 	.byte	0x04, 0x2f
        /*0002*/ 	.short	(.L_19 - .L_18)
	.align		4
.L_18:
        /*0004*/ 	.word	index@(_ZN7cutlass13device_kernelINS_4gemm6kernel13GemmUniversalIN4cute5tupleIJiiiiEEENS1_10collective13CollectiveMmaINS1_35MainloopSm100TmaUmmaWarpSpecializedILi2ELi2ELi4ENS5_IJNS4_1CILi4EEESB_NSA_ILi1EEEEEEEENS5_IJNSA_ILi64EEENSA_ILi128EEESG_EEENS_10tfloat32_tENS5_IJlSC_lEEESI_SJ_NS4_8TiledMMAINS4_8MMA_AtomIJNS4_17SM100_MMA_TF32_SSISI_SI_fLi64ELi128ELNS4_4UMMA5MajorE0ELSO_0ELNSN_7ScaleInE0ELSP_0EEEEEENS4_6LayoutINS5_IJSC_SC_SC_EEENS5_IJNSA_ILi0EEESU_SU_EEEEENS5_IJNS4_10UnderscoreESX_SX_EEEEENS4_23SM90_TMA_LOAD_MULTICASTENS4_14ComposedLayoutINS4_7SwizzleILi3ELi4ELi3EEENS4_18smem_ptr_flag_bitsILi32EEENSS_INS5_IJNSA_ILi8EEENSA_ILi32EEEEEENS5_IJS17_SC_EEEEEEEvNS4_8identityES10_S1B_vS1C_EENS_8epilogue10collective18CollectiveEpilogueINS1E_23Sm100TmaWarpSpecializedILi4ELi2ELi16ELb1ELb0EEEJSH_NS5_IJNSS_ISF_SC_EENSS_IS17_SC_EEEEESI_SJ_SI_SJ_NS1E_6fusion15FusionCallbacksIS1I_NS1M_17LinearCombinationISI_fSI_fLNS_15FloatRoundStyleE2EEESH_S1L_JEEENS4_5SM1004TMEM4LOAD26SM100_TMEM_LOAD_16dp128b8xENS4_13SM90_TMA_LOADES1B_NS4_17SM75_U32x4_LDSM_NENS4_14SM90_TMA_STOREES1B_NS4_17SM90_U32x4_STSM_NENS4_39AutoVectorizingCopyWithAssumedAlignmentILi128EEEEEEvvEEEEvNT_6ParamsE)
        /*0008*/ 	.word	0x00000058


	//----- nvinfo : EIATTR_FRAME_SIZE
	.align		4
.L_19:
        /*000c*/ 	.byte	0x04, 0x11
        /*000e*/ 	.short	(.L_21 - .L_20)
	.align		4
.L_20:
        /*0010*/ 	.word	index@($__internal_2_$__cuda_sm10x_tcgen05_guardrail_trap_unallocated_columns_being_dealloced)
        /*0014*/ 	.word	0x00000000


	//----- nvinfo : EIATTR_FRAME_SIZE
	.align		4
.L_21:
        /*0018*/ 	.byte	0x04, 0x11
        /*001a*/ 	.short	(.L_23 - .L_22)
	.align		4
.L_22:
        /*001c*/ 	.word	index@($__internal_1_$__cuda_sm10x_tcgen05_guardrail_trap_phase_invalid_during_alloc)
        /*0020*/ 	.word	0x00000000


	//----- nvinfo : EIATTR_FRAME_SIZE
	.align		4
.L_23:
        /*0024*/ 	.byte	0x04, 0x11
        /*0026*/ 	.short	(.L_25 - .L_24)
	.align		4
.L_24:
        /*0028*/ 	.word	index@($__internal_0_$__cuda_sm10x_tcgen05_guardrail_trap_col_being_dealloced_not_returned_by_alloc)
        /*002c*/ 	.word	0x00000000


	//----- nvinfo : EIATTR_FRAME_SIZE
	.align		4
.L_25:
        /*0030*/ 	.byte	0x04, 0x11
        /*0032*/ 	.short	(.L_27 - .L_26)
	.align		4
.L_26:
        /*0034*/ 	.word	index@(_ZN7cutlass13device_kernelINS_4gemm6kernel13GemmUniversalIN4cute5tupleIJiiiiEEENS1_10collective13CollectiveMmaINS1_35MainloopSm100TmaUmmaWarpSpecializedILi2ELi2ELi4ENS5_IJNS4_1CILi4EEESB_NSA_ILi1EEEEEEEENS5_IJNSA_ILi64EEENSA_ILi128EEESG_EEENS_10tfloat32_tENS5_IJlSC_lEEESI_SJ_NS4_8TiledMMAINS4_8MMA_AtomIJNS4_17SM100_MMA_TF32_SSISI_SI_fLi64ELi128ELNS4_4UMMA5MajorE0ELSO_0ELNSN_7ScaleInE0ELSP_0EEEEEENS4_6LayoutINS5_IJSC_SC_SC_EEENS5_IJNSA_ILi0EEESU_SU_EEEEENS5_IJNS4_10UnderscoreESX_SX_EEEEENS4_23SM90_TMA_LOAD_MULTICASTENS4_14ComposedLayoutINS4_7SwizzleILi3ELi4ELi3EEENS4_18smem_ptr_flag_bitsILi32EEENSS_INS5_IJNSA_ILi8EEENSA_ILi32EEEEEENS5_IJS17_SC_EEEEEEEvNS4_8identityES10_S1B_vS1C_EENS_8epilogue10collective18CollectiveEpilogueINS1E_23Sm100TmaWarpSpecializedILi4ELi2ELi16ELb1ELb0EEEJSH_NS5_IJNSS_ISF_SC_EENSS_IS17_SC_EEEEESI_SJ_SI_SJ_NS1E_6fusion15FusionCallbacksIS1I_NS1M_17LinearCombinationISI_fSI_fLNS_15FloatRoundStyleE2EEESH_S1L_JEEENS4_5SM1004TMEM4LOAD26SM100_TMEM_LOAD_16dp128b8xENS4_13SM90_TMA_LOADES1B_NS4_17SM75_U32x4_LDSM_NENS4_14SM90_TMA_STOREES1B_NS4_17SM90_U32x4_STSM_NENS4_39AutoVectorizingCopyWithAssumedAlignmentILi128EEEEEEvvEEEEvNT_6ParamsE)
        /*0038*/ 	.word	0x00000000


	//----- nvinfo : EIATTR_MIN_STACK_SIZE
	.align		4
.L_27:
        /*003c*/ 	.byte	0x04, 0x12
        /*003e*/ 	.short	(.L_29 - .L_28)
	.align		4
.L_28:
        /*0040*/ 	.word	index@(_ZN7cutlass13device_kernelINS_4gemm6kernel13GemmUniversalIN4cute5tupleIJiiiiEEENS1_10collective13CollectiveMmaINS1_35MainloopSm100TmaUmmaWarpSpecializedILi2ELi2ELi4ENS5_IJNS4_1CILi4EEESB_NSA_ILi1EEEEEEEENS5_IJNSA_ILi64EEENSA_ILi128EEESG_EEENS_10tfloat32_tENS5_IJlSC_lEEESI_SJ_NS4_8TiledMMAINS4_8MMA_AtomIJNS4_17SM100_MMA_TF32_SSISI_SI_fLi64ELi128ELNS4_4UMMA5MajorE0ELSO_0ELNSN_7ScaleInE0ELSP_0EEEEEENS4_6LayoutINS5_IJSC_SC_SC_EEENS5_IJNSA_ILi0EEESU_SU_EEEEENS5_IJNS4_10UnderscoreESX_SX_EEEEENS4_23SM90_TMA_LOAD_MULTICASTENS4_14ComposedLayoutINS4_7SwizzleILi3ELi4ELi3EEENS4_18smem_ptr_flag_bitsILi32EEENSS_INS5_IJNSA_ILi8EEENSA_ILi32EEEEEENS5_IJS17_SC_EEEEEEEvNS4_8identityES10_S1B_vS1C_EENS_8epilogue10collective18CollectiveEpilogueINS1E_23Sm100TmaWarpSpecializedILi4ELi2ELi16ELb1ELb0EEEJSH_NS5_IJNSS_ISF_SC_EENSS_IS17_SC_EEEEESI_SJ_SI_SJ_NS1E_6fusion15FusionCallbacksIS1I_NS1M_17LinearCombinationISI_fSI_fLNS_15FloatRoundStyleE2EEESH_S1L_JEEENS4_5SM1004TMEM4LOAD26SM100_TMEM_LOAD_16dp128b8xENS4_13SM90_TMA_LOADES1B_NS4_17SM75_U32x4_LDSM_NENS4_14SM90_TMA_STOREES1B_NS4_17SM90_U32x4_STSM_NENS4_39AutoVectorizingCopyWithAssumedAlignmentILi128EEEEEEvvEEEEvNT_6ParamsE)
        /*0044*/ 	.word	0x00000000
.L_29:


//--------------------- .nv.compat                --------------------------
	.section	.nv.compat,"",@"SHT_CUDA_COMPAT_INFO"
	.align	4
        /*0000*/ 	.byte	0x02, 0x09, 0x01, 0x00, 0x02, 0x02, 0x02, 0x00, 0x02, 0x05, 0x05, 0x00, 0x03, 0x07, 0x01, 0x01
        /*0010*/ 	.byte	0x02, 0x03, 0x01, 0x00, 0x02, 0x06, 0x01, 0x00, 0x04, 0x0b, 0x08, 0x00, 0x09, 0x00, 0x00, 0x00
        /*0020*/ 	.byte	0x00, 0x00, 0x00, 0x00


//--------------------- .nv.info._ZN7cutlass13device_kernelINS_4gemm6kernel13GemmUniversalIN4cute5tupleIJiiiiEEENS1_10collective13CollectiveMmaINS1_35MainloopSm100TmaUmmaWarpSpecializedILi2ELi2ELi4ENS5_IJNS4_1CILi4EEESB_NSA_ILi1EEEEEEEENS5_IJNSA_ILi64EEENSA_ILi128EEESG_EEENS_10tfloat32_tENS5_IJlSC_lEEESI_SJ_NS4_8TiledMMAINS4_8MMA_AtomIJNS4_17SM100_MMA_TF32_SSISI_SI_fLi64ELi128ELNS4_4UMMA5MajorE0ELSO_0ELNSN_7ScaleInE0ELSP_0EEEEEENS4_6LayoutINS5_IJSC_SC_SC_EEENS5_IJNSA_ILi0EEESU_SU_EEEEENS5_IJNS4_10UnderscoreESX_SX_EEEEENS4_23SM90_TMA_LOAD_MULTICASTENS4_14ComposedLayoutINS4_7SwizzleILi3ELi4ELi3EEENS4_18smem_ptr_flag_bitsILi32EEENSS_INS5_IJNSA_ILi8EEENSA_ILi32EEEEEENS5_IJS17_SC_EEEEEEEvNS4_8identityES10_S1B_vS1C_EENS_8epilogue10collective18CollectiveEpilogueINS1E_23Sm100TmaWarpSpecializedILi4ELi2ELi16ELb1ELb0EEEJSH_NS5_IJNSS_ISF_SC_EENSS_IS17_SC_EEEEESI_SJ_SI_SJ_NS1E_6fusion15FusionCallbacksIS1I_NS1M_17LinearCombinationISI_fSI_fLNS_15FloatRoundStyleE2EEESH_S1L_JEEENS4_5SM1004TMEM4LOAD26SM100_TMEM_LOAD_16dp128b8xENS4_13SM90_TMA_LOADES1B_NS4_17SM75_U32x4_LDSM_NENS4_14SM90_TMA_STOREES1B_NS4_17SM90_U32x4_STSM_NENS4_39AutoVectorizingCopyWithAssumedAlignmentILi128EEEEEEvvEEEEvNT_6ParamsE --------------------------
	.section	.nv.info._ZN7cutlass13device_kernelINS_4gemm6kernel13GemmUniversalIN4cute5tupleIJiiiiEEENS1_10collective13CollectiveMmaINS1_35MainloopSm100TmaUmmaWarpSpecializedILi2ELi2ELi4ENS5_IJNS4_1CILi4EEESB_NSA_ILi1EEEEEEEENS5_IJNSA_ILi64EEENSA_ILi128EEESG_EEENS_10tfloat32_tENS5_IJlSC_lEEESI_SJ_NS4_8TiledMMAINS4_8MMA_AtomIJNS4_17SM100_MMA_TF32_SSISI_SI_fLi64ELi128ELNS4_4UMMA5MajorE0ELSO_0ELNSN_7ScaleInE0ELSP_0EEEEEENS4_6LayoutINS5_IJSC_SC_SC_EEENS5_IJNSA_ILi0EEESU_SU_EEEEENS5_IJNS4_10UnderscoreESX_SX_EEEEENS4_23SM90_TMA_LOAD_MULTICASTENS4_14ComposedLayoutINS4_7SwizzleILi3ELi4ELi3EEENS4_18smem_ptr_flag_bitsILi32EEENSS_INS5_IJNSA_ILi8EEENSA_ILi32EEEEEENS5_IJS17_SC_EEEEEEEvNS4_8identityES10_S1B_vS1C_EENS_8epilogue10collective18CollectiveEpilogueINS1E_23Sm100TmaWarpSpecializedILi4ELi2ELi16ELb1ELb0EEEJSH_NS5_IJNSS_ISF_SC_EENSS_IS17_SC_EEEEESI_SJ_SI_SJ_NS1E_6fusion15FusionCallbacksIS1I_NS1M_17LinearCombinationISI_fSI_fLNS_15FloatRoundStyleE2EEESH_S1L_JEEENS4_5SM1004TMEM4LOAD26SM100_TMEM_LOAD_16dp128b8xENS4_13SM90_TMA_LOADES1B_NS4_17SM75_U32x4_LDSM_NENS4_14SM90_TMA_STOREES1B_NS4_17SM90_U32x4_STSM_NENS4_39AutoVectorizingCopyWithAssumedAlignmentILi128EEEEEEvvEEEEvNT_6ParamsE,"",@"SHT_CUDA_INFO"
	.sectionflags	@""
	.align	4


	//----- nvinfo : EIATTR_CUDA_API_VERSION
	.align		4
        /*0000*/ 	.byte	0x04, 0x37
        /*0002*/ 	.short	(.L_31 - .L_30)
.L_30:
        /*0004*/ 	.word	0x00000082


	//----- nvinfo : EIATTR_KPARAM_INFO
	.align		4
.L_31:
        /*0008*/ 	.byte	0x04, 0x17
        /*000a*/ 	.short	(.L_33 - .L_32)
.L_32:
        /*000c*/ 	.word	0x00000000
        /*0010*/ 	.short	0x0000
        /*0012*/ 	.short	0x0000
        /*0014*/ 	.byte	0x00, 0xf0, 0x01, 0x20


	//----- nvinfo : EIATTR_AT_ENTRY_FRAGMENTS
	.align		4
.L_33:
        /*0018*/ 	.byte	0x04, 0x4f
        /*001a*/ 	.short	(.L_35 - .L_34)


	//   ....[0]....
.L_34:
        /*001c*/ 	.word	0x00000006


	//----- nvinfo : EIATTR_RESERVED_SMEM_USED
	.align		4
.L_35:
        /*0020*/ 	.byte	0x01, 0x41
	.zero		2


	//----- nvinfo : EIATTR_SPARSE_MMA_MASK
	.align		4
        /*0024*/ 	.byte	0x03, 0x50
        /*0026*/ 	.short	0x0000


	//----- nvinfo : EIATTR_TCGEN05_1CTA_USED
	.align		4
        /*0028*/ 	.byte	0x01, 0x51
	.zero		2


	//----- nvinfo : EIATTR_MAXREG_COUNT
	.align		4
        /*002c*/ 	.byte	0x03, 0x1b
        /*002e*/ 	.short	0x00ff


	//----- nvinfo : EIATTR_NUM_BARRIERS
	.align		4
        /*0030*/ 	.byte	0x02, 0x4c
        /*0032*/ 	.byte	0x07
	.zero		1


	//----- nvinfo : EIATTR_EXTERNS
	.align		4
        /*0034*/ 	.byte	0x04, 0x0f
        /*0036*/ 	.short	(.L_37 - .L_36)


	//   ....[0]....
	.align		4
.L_36:
        /*0038*/ 	.word	index@(__assertfail)


	//----- nvinfo : EIATTR_MERCURY_ISA_VERSION
	.align		4
.L_37:
        /*003c*/ 	.byte	0x03, 0x5f
        /*003e*/ 	.short	0x0101


	//----- nvinfo : EIATTR_INT_WARP_WIDE_INSTR_OFFSETS
	.align		4
        /*0040*/ 	.byte	0x04, 0x31
        /*0042*/ 	.short	(.L_39 - .L_38)


	//   ....[0]....
.L_38:
        /*0044*/ 	.word	0x000048f0


	//   ....[1]....
        /*0048*/ 	.word	0x00004910


	//   ....[2]....
        /*004c*/ 	.word	0x00004940


	//   ....[3]....
        /*0050*/ 	.word	0x00005480


	//   ....[4]....
        /*0054*/ 	.word	0x000054f0


	//   ....[5]....
        /*0058*/ 	.word	0x000055e0


	//   ....[6]....
        /*005c*/ 	.word	0x00005660


	//   ....[7]....
        /*0060*/ 	.word	0x00005760


	//   ....[8]....
        /*0064*/ 	.word	0x000057e0


	//   ....[9]....
        /*0068*/ 	.word	0x000058d0


	//   ....[10]....
        /*006c*/ 	.word	0x00005980


	//----- nvinfo : EIATTR_COOP_GROUP_MASK_REGIDS
	.align		4
.L_39:
        /*0070*/ 	.byte	0x04, 0x29
        /*0072*/ 	.short	(.L_41 - .L_40)


	//   ....[0]....
.L_40:
        /*0074*/ 	.word	0xffffffff


	//   ....[1]....
        /*0078*/ 	.word	0xffffffff


	//   ....[2]....
        /*007c*/ 	.word	0xffffffff


	//   ....[3]....
        /*0080*/ 	.word	0xffffffff


	//   ....[4]....
        /*0084*/ 	.word	0xffffffff


	//   ....[5]....
        /*0088*/ 	.word	0xffffffff


	//   ....[6]....
        /*008c*/ 	.word	0xffffffff


	//   ....[7]....
        /*0090*/ 	.word	0xffffffff


	//   ....[8]....
        /*0094*/ 	.word	0xffffffff


	//   ....[9]....
        /*0098*/ 	.word	0xffffffff


	//   ....[10]....
        /*009c*/ 	.word	0xffffffff


	//   ....[11]....
        /*00a0*/ 	.word	0xffffffff


	//   ....[12]....
        /*00a4*/ 	.word	0xffffffff


	//   ....[13]....
        /*00a8*/ 	.word	0xffffffff


	//----- nvinfo : EIATTR_COOP_GROUP_INSTR_OFFSETS
	.align		4
.L_41:
        /*00ac*/ 	.byte	0x04, 0x28
        /*00ae*/ 	.short	(.L_43 - .L_42)


	//   ....[0]....
.L_42:
        /*00b0*/ 	.word	0x00000080


	//   ....[1]....
        /*00b4*/ 	.word	0x000004e0


	//   ....[2]....
        /*00b8*/ 	.word	0x00000650


	//   ....[3]....
        /*00bc*/ 	.word	0x000007f0


	//   ....[4]....
        /*00c0*/ 	.word	0x000008f0


	//   ....[5]....
        /*00c4*/ 	.word	0x00000a60


	//   ....[6]....
        /*00c8*/ 	.word	0x00000c00


	//   ....[7]....
        /*00cc*/ 	.word	0x00000db0


	//   ....[8]....
        /*00d0*/ 	.word	0x00002880


	//   ....[9]....
        /*00d4*/ 	.word	0x00003620


	//   ....[10]....
        /*00d8*/ 	.word	0x00003830


	//   ....[11]....
        /*00dc*/ 	.word	0x00003860


	//   ....[12]....
        /*00e0*/ 	.word	0x000047c0


	//   ....[13]....
        /*00e4*/ 	.word	0x00004a00


	//----- nvinfo : EIATTR_VRC_CTA_INIT_COUNT
	.align		4
.L_43:
        /*00e8*/ 	.byte	0x02, 0x4a
        /*00ea*/ 	.byte	0x80
	.zero		1


	//----- nvinfo : EIATTR_SYSCALL_OFFSETS
	.align		4
        /*00ec*/ 	.byte	0x04, 0x46
        /*00ee*/ 	.short	(.L_45 - .L_44)


	//   ....[0]....
.L_44:
        /*00f0*/ 	.word	0x00006620


	//   ....[1]....
        /*00f4*/ 	.word	0x00006710


	//   ....[2]....
        /*00f8*/ 	.word	0x00006f40


	//   ....[3]....
        /*00fc*/ 	.word	0x00007900


	//   ....[4]....
        /*0100*/ 	.word	0x00008270


	//   ....[5]....
        /*0104*/ 	.word	0x00008be0


	//----- nvinfo : EIATTR_MBARRIER_INSTR_OFFSETS
	.align		4
.L_45:
        /*0108*/ 	.byte	0x04, 0x39
        /*010a*/ 	.short	(.L_47 - .L_46)


	//   ....[0]....
.L_46:
        /*010c*/ 	.word	0x00000600
        /*0110*/ 	.word	0x000000ff
        /*0114*/ 	.word	0x00000000
        /*0118*/ 	.short	0x0100
        /*011a*/ 	.byte	0x04
	.zero		1


	//   ....[1]....
        /*011c*/ 	.word	0x00000610
        /*0120*/ 	.word	0x000000ff
        /*0124*/ 	.word	0x00000010
        /*0128*/ 	.short	0x0100
        /*012a*/ 	.byte	0x04
	.zero		1


	//   ....[2]....
        /*012c*/ 	.word	0x00000620
        /*0130*/ 	.word	0x000000ff
        /*0134*/ 	.word	0x00000008
        /*0138*/ 	.short	0x0100
        /*013a*/ 	.byte	0x04
	.zero		1


	//   ....[3]....
        /*013c*/ 	.word	0x00000630
        /*0140*/ 	.word	0x000000ff
        /*0144*/ 	.word	0x00000018
        /*0148*/ 	.short	0x0100
        /*014a*/ 	.byte	0x04
	.zero		1


	//   ....[4]....
        /*014c*/ 	.word	0x00000760
        /*0150*/ 	.word	0x000000ff
        /*0154*/ 	.word	0x00000020
        /*0158*/ 	.short	0x0100
        /*015a*/ 	.byte	0x04
	.zero		1


	//   ....[5]....
        /*015c*/ 	.word	0x00000770
        /*0160*/ 	.word	0x000000ff
        /*0164*/ 	.word	0x00000040
        /*0168*/ 	.short	0x0100
        /*016a*/ 	.byte	0x04
	.zero		1


	//   ....[6]....
        /*016c*/ 	.word	0x00000780
        /*0170*/ 	.word	0x000000ff
        /*0174*/ 	.word	0x00000028
        /*0178*/ 	.short	0x0100
        /*017a*/ 	.byte	0x04
	.zero		1


	//   ....[7]....
        /*017c*/ 	.word	0x00000790
        /*0180*/ 	.word	0x000000ff
        /*0184*/ 	.word	0x00000048
        /*0188*/ 	.short	0x0100
        /*018a*/ 	.byte	0x04
	.zero		1


	//   ....[8]....
        /*018c*/ 	.word	0x000007a0
        /*0190*/ 	.word	0x000000ff
        /*0194*/ 	.word	0x00000030
        /*0198*/ 	.short	0x0100
        /*019a*/ 	.byte	0x04
	.zero		1


	//   ....[9]....
        /*019c*/ 	.word	0x000007b0
        /*01a0*/ 	.word	0x000000ff
        /*01a4*/ 	.word	0x00000050
        /*01a8*/ 	.short	0x0100
        /*01aa*/ 	.byte	0x04
	.zero		1


	//   ....[10]....
        /*01ac*/ 	.word	0x000007c0
        /*01b0*/ 	.word	0x000000ff
        /*01b4*/ 	.word	0x00000038
        /*01b8*/ 	.short	0x0100
        /*01ba*/ 	.byte	0x04
	.zero		1


	//   ....[11]....
        /*01bc*/ 	.word	0x000007d0
        /*01c0*/ 	.word	0x000000ff
        /*01c4*/ 	.word	0x00000058
        /*01c8*/ 	.short	0x0100
        /*01ca*/ 	.byte	0x04
	.zero		1


	//   ....[12]....
        /*01cc*/ 	.word	0x000008c0
        /*01d0*/ 	.word	0x000000ff
        /*01d4*/ 	.word	0x00000060
        /*01d8*/ 	.short	0x0100
        /*01da*/ 	.byte	0x06
	.zero		1


	//   ....[13]....
        /*01dc*/ 	.word	0x000008d0
        /*01e0*/ 	.word	0x000000ff
        /*01e4*/ 	.word	0x00000068
        /*01e8*/ 	.short	0x0100
        /*01ea*/ 	.byte	0x06
	.zero		1


	//   ....[14]....
        /*01ec*/ 	.word	0x00000a10
        /*01f0*/ 	.word	0x000000ff
        /*01f4*/ 	.word	0x00000070
        /*01f8*/ 	.short	0x0100
        /*01fa*/ 	.byte	0x06
	.zero		1


	//   ....[15]....
        /*01fc*/ 	.word	0x00000a20
        /*0200*/ 	.word	0x000000ff
        /*0204*/ 	.word	0x00000080
        /*0208*/ 	.short	0x0100
        /*020a*/ 	.byte	0x06
	.zero		1


	//   ....[16]....
        /*020c*/ 	.word	0x00000a30
        /*0210*/ 	.word	0x000000ff
        /*0214*/ 	.word	0x00000078
        /*0218*/ 	.short	0x0100
        /*021a*/ 	.byte	0x06
	.zero		1


	//   ....[17]....
        /*021c*/ 	.word	0x00000a40
        /*0220*/ 	.word	0x000000ff
        /*0224*/ 	.word	0x00000088
        /*0228*/ 	.short	0x0100
        /*022a*/ 	.byte	0x06
	.zero		1


	//   ....[18]....
        /*022c*/ 	.word	0x00000b70
        /*0230*/ 	.word	0x000000ff
        /*0234*/ 	.word	0x00000090
        /*0238*/ 	.short	0x0100
        /*023a*/ 	.byte	0x04
	.zero		1


	//   ....[19]....
        /*023c*/ 	.word	0x00000b80
        /*0240*/ 	.word	0x000000ff
        /*0244*/ 	.word	0x000000b0
        /*0248*/ 	.short	0x0100
        /*024a*/ 	.byte	0x04
	.zero		1


	//   ....[20]....
        /*024c*/ 	.word	0x00000b90
        /*0250*/ 	.word	0x000000ff
        /*0254*/ 	.word	0x00000098
        /*0258*/ 	.short	0x0100
        /*025a*/ 	.byte	0x04
	.zero		1


	//   ....[21]....
        /*025c*/ 	.word	0x00000ba0
        /*0260*/ 	.word	0x000000ff
        /*0264*/ 	.word	0x000000b8
        /*0268*/ 	.short	0x0100
        /*026a*/ 	.byte	0x04
	.zero		1


	//   ....[22]....
        /*026c*/ 	.word	0x00000bb0
        /*0270*/ 	.word	0x000000ff
        /*0274*/ 	.word	0x000000a0
        /*0278*/ 	.short	0x0100
        /*027a*/ 	.byte	0x04
	.zero		1


	//   ....[23]....
        /*027c*/ 	.word	0x00000bc0
        /*0280*/ 	.word	0x000000ff
        /*0284*/ 	.word	0x000000c0
        /*0288*/ 	.short	0x0100
        /*028a*/ 	.byte	0x04
	.zero		1


	//   ....[24]....
        /*028c*/ 	.word	0x00000bd0
        /*0290*/ 	.word	0x000000ff
        /*0294*/ 	.word	0x000000a8
        /*0298*/ 	.short	0x0100
        /*029a*/ 	.byte	0x04
	.zero		1


	//   ....[25]....
        /*029c*/ 	.word	0x00000be0
        /*02a0*/ 	.word	0x000000ff
        /*02a4*/ 	.word	0x000000c8
        /*02a8*/ 	.short	0x0100
        /*02aa*/ 	.byte	0x04
	.zero		1


	//   ....[26]....
        /*02ac*/ 	.word	0x00000cd0
        /*02b0*/ 	.word	0x000000ff
        /*02b4*/ 	.word	0x000000d0
        /*02b8*/ 	.short	0x0100
        /*02ba*/ 	.byte	0x04
	.zero		1


	//   ....[27]....
        /*02bc*/ 	.word	0x00000ce0
        /*02c0*/ 	.word	0x000000ff
        /*02c4*/ 	.word	0x000000e0
        /*02c8*/ 	.short	0x0100
        /*02ca*/ 	.byte	0x04
	.zero		1


	//   ....[28]....
        /*02cc*/ 	.word	0x00000cf0
        /*02d0*/ 	.word	0x000000ff
        /*02d4*/ 	.word	0x000000d8
        /*02d8*/ 	.short	0x0100
        /*02da*/ 	.byte	0x04
	.zero		1


	//   ....[29]....
        /*02dc*/ 	.word	0x00000d00
        /*02e0*/ 	.word	0x000000ff
        /*02e4*/ 	.word	0x000000e8
        /*02e8*/ 	.short	0x0100
        /*02ea*/ 	.byte	0x04
	.zero		1


	//   ....[30]....
        /*02ec*/ 	.word	0x00001bf0
        /*02f0*/ 	.word	0x00000003
        /*02f4*/ 	.word	0x000000e0
        /*02f8*/ 	.short	0x010a
        /*02fa*/ 	.byte	0xff
	.zero		1


	//   ....[31]....
        /*02fc*/ 	.word	0x00001c20
        /*0300*/ 	.word	0x00000003
        /*0304*/ 	.word	0x000000d0
        /*0308*/ 	.short	0x0101
        /*030a*/ 	.byte	0xff
	.zero		1


	//   ....[32]....
        /*030c*/ 	.word	0x00001d00
        /*0310*/ 	.word	0x000000ff
        /*0314*/ 	.word	0x00000010
        /*0318*/ 	.short	0x010a
        /*031a*/ 	.byte	0x04
	.zero		1


	//   ....[33]....
        /*031c*/ 	.word	0x00001d80
        /*0320*/ 	.word	0x000000ff
        /*0324*/ 	.word	0x00000010
        /*0328*/ 	.short	0x010a
        /*032a*/ 	.byte	0x39
	.zero		1


	//   ....[34]....
        /*032c*/ 	.word	0x00001ec0
        /*0330*/ 	.word	0x000000ff
        /*0334*/ 	.word	0x00000010
        /*0338*/ 	.short	0x010a
        /*033a*/ 	.byte	0x04
	.zero		1


	//   ....[35]....
        /*033c*/ 	.word	0x000022c0
        /*0340*/ 	.word	0x000000ff
        /*0344*/ 	.word	0x00000068
        /*0348*/ 	.short	0x0101
        /*034a*/ 	.byte	0x16
	.zero		1


	//   ....[36]....
        /*034c*/ 	.word	0x000022e0
        /*0350*/ 	.word	0x000000ff
        /*0354*/ 	.word	0x00000010
        /*0358*/ 	.short	0x010a
        /*035a*/ 	.byte	0x04
	.zero		1


	//   ....[37]....
        /*035c*/ 	.word	0x00002360
        /*0360*/ 	.word	0x000000ff
        /*0364*/ 	.word	0x00000010
        /*0368*/ 	.short	0x010a
        /*036a*/ 	.byte	0x39
	.zero		1


	//   ....[38]....
        /*036c*/ 	.word	0x000024a0
        /*0370*/ 	.word	0x000000ff
        /*0374*/ 	.word	0x00000010
        /*0378*/ 	.short	0x010a
        /*037a*/ 	.byte	0x04
	.zero		1


	//   ....[39]....
        /*037c*/ 	.word	0x000028b0
        /*0380*/ 	.word	0x00000003
        /*0384*/ 	.word	0x00000070
        /*0388*/ 	.short	0x010a
        /*038a*/ 	.byte	0xff
	.zero		1


	//   ....[40]....
        /*038c*/ 	.word	0x00002a00
        /*0390*/ 	.word	0x00000000
        /*0394*/ 	.word	0x00000000
        /*0398*/ 	.short	0x0101
        /*039a*/ 	.byte	0xff
	.zero		1


	//   ....[41]....
        /*039c*/ 	.word	0x00002fc0
        /*03a0*/ 	.word	0x000000ff
        /*03a4*/ 	.word	0x00000000
        /*03a8*/ 	.short	0x010a
        /*03aa*/ 	.byte	0x04
	.zero		1


	//   ....[42]....
        /*03ac*/ 	.word	0x00003060
        /*03b0*/ 	.word	0x00000000
        /*03b4*/ 	.word	0x00000000
        /*03b8*/ 	.short	0x010a
        /*03ba*/ 	.byte	0xff
	.zero		1


	//   ....[43]....
        /*03bc*/ 	.word	0x00003180
        /*03c0*/ 	.word	0x00000002
        /*03c4*/ 	.word	0x000000d0
        /*03c8*/ 	.short	0x010a
        /*03ca*/ 	.byte	0xff
	.zero		1


	//   ....[44]....
        /*03cc*/ 	.word	0x000031e0
        /*03d0*/ 	.word	0x00000004
        /*03d4*/ 	.word	0x00000000
        /*03d8*/ 	.short	0x0101
        /*03da*/ 	.byte	0xff
	.zero		1


	//   ....[45]....
        /*03dc*/ 	.word	0x00003200
        /*03e0*/ 	.word	0x000000ff
        /*03e4*/ 	.word	0x00000080
        /*03e8*/ 	.short	0x010a
        /*03ea*/ 	.byte	0x04
	.zero		1


	//   ....[46]....
        /*03ec*/ 	.word	0x00003320
        /*03f0*/ 	.word	0x00000002
        /*03f4*/ 	.word	0x00000070
        /*03f8*/ 	.short	0x010a
        /*03fa*/ 	.byte	0xff
	.zero		1


	//   ....[47]....
        /*03fc*/ 	.word	0x00003430
        /*0400*/ 	.word	0x00000002
        /*0404*/ 	.word	0x00000000
        /*0408*/ 	.short	0x0101
        /*040a*/ 	.byte	0xff
	.zero		1


	//   ....[48]....
        /*040c*/ 	.word	0x000034c0
        /*0410*/ 	.word	0x000000ff
        /*0414*/ 	.word	0x00000080
        /*0418*/ 	.short	0x0106
        /*041a*/ 	.byte	0x04
	.zero		1


	//   ....[49]....
        /*041c*/ 	.word	0x000034e0
        /*0420*/ 	.word	0x000000ff
        /*0424*/ 	.word	0x00000080
        /*0428*/ 	.short	0x010a
        /*042a*/ 	.byte	0x04
	.zero		1


	//   ....[50]....
        /*042c*/ 	.word	0x00003570
        /*0430*/ 	.word	0x000000ff
        /*0434*/ 	.word	0x00000080
        /*0438*/ 	.short	0x0106
        /*043a*/ 	.byte	0x07
	.zero		1


	//   ....[51]....
        /*043c*/ 	.word	0x000035b0
        /*0440*/ 	.word	0x00000000
        /*0444*/ 	.word	0x00000080
        /*0448*/ 	.short	0x010a
        /*044a*/ 	.byte	0xff
	.zero		1


	//   ....[52]....
        /*044c*/ 	.word	0x00003ad0
        /*0450*/ 	.word	0x00000000
        /*0454*/ 	.word	0x00000070
        /*0458*/ 	.short	0x010a
        /*045a*/ 	.byte	0xff
	.zero		1


	//   ....[53]....
        /*045c*/ 	.word	0x00003bf0
        /*0460*/ 	.word	0x00000003
        /*0464*/ 	.word	0x00000000
        /*0468*/ 	.short	0x0101
        /*046a*/ 	.byte	0xff
	.zero		1


	//   ....[54]....
        /*046c*/ 	.word	0x00003c00
        /*0470*/ 	.word	0x000000ff
        /*0474*/ 	.word	0x00000000
        /*0478*/ 	.short	0x010a
        /*047a*/ 	.byte	0x04
	.zero		1


	//   ....[55]....
        /*047c*/ 	.word	0x00003c50
        /*0480*/ 	.word	0x000000ff
        /*0484*/ 	.word	0x000000b0
        /*0488*/ 	.short	0x010a
        /*048a*/ 	.byte	0x05
	.zero		1


	//   ....[56]....
        /*048c*/ 	.word	0x00003d60
        /*0490*/ 	.word	0x000000ff
        /*0494*/ 	.word	0x00000000
        /*0498*/ 	.short	0x010a
        /*049a*/ 	.byte	0x05
	.zero		1


	//   ....[57]....
        /*049c*/ 	.word	0x00003eb0
        /*04a0*/ 	.word	0x000000ff
        /*04a4*/ 	.word	0x00000000
        /*04a8*/ 	.short	0x010a
        /*04aa*/ 	.byte	0x07
	.zero		1


	//   ....[58]....
        /*04ac*/ 	.word	0x000045f0
        /*04b0*/ 	.word	0x000000ff
        /*04b4*/ 	.word	0x00000000
        /*04b8*/ 	.short	0x010a
        /*04ba*/ 	.byte	0x04
	.zero		1


	//   ....[59]....
        /*04bc*/ 	.word	0x00004680
        /*04c0*/ 	.word	0x000000ff
        /*04c4*/ 	.word	0x00000000
        /*04c8*/ 	.short	0x010a
        /*04ca*/ 	.byte	0x05
	.zero		1


	//   ....[60]....
        /*04cc*/ 	.word	0x00004710
        /*04d0*/ 	.word	0x000000ff
        /*04d4*/ 	.word	0x00000000
        /*04d8*/ 	.short	0x010a
        /*04da*/ 	.byte	0x05
	.zero		1


	//   ....[61]....
        /*04dc*/ 	.word	0x000047a0
        /*04e0*/ 	.word	0x000000ff
        /*04e4*/ 	.word	0x00000000
        /*04e8*/ 	.short	0x010a
        /*04ea*/ 	.byte	0x04
	.zero		1


	//   ....[62]....
        /*04ec*/ 	.word	0x00004c80
        /*04f0*/ 	.word	0x0000000c
        /*04f4*/ 	.word	0x00000070
        /*04f8*/ 	.short	0x010a
        /*04fa*/ 	.byte	0xff
	.zero		1


	//   ....[63]....
        /*04fc*/ 	.word	0x00004df0
        /*0500*/ 	.word	0x00000000
        /*0504*/ 	.word	0x00000000
        /*0508*/ 	.short	0x0101
        /*050a*/ 	.byte	0xff
	.zero		1


	//   ....[64]....
        /*050c*/ 	.word	0x00005280
        /*0510*/ 	.word	0x000000ff
        /*0514*/ 	.word	0x00000068
        /*0518*/ 	.short	0x010a
        /*051a*/ 	.byte	0x15
	.zero		1


	//   ....[65]....
        /*051c*/ 	.word	0x00005400
        /*0520*/ 	.word	0x000000ff
        /*0524*/ 	.word	0x00000040
        /*0528*/ 	.short	0x010a
        /*052a*/ 	.byte	0x15
	.zero		1


	//   ....[66]....
        /*052c*/ 	.word	0x00005590
        /*0530*/ 	.word	0x000000ff
        /*0534*/ 	.word	0x00000020
        /*0538*/ 	.short	0x010b
        /*053a*/ 	.byte	0x15
	.zero		1


	//   ....[67]....
        /*053c*/ 	.word	0x000055a0
        /*0540*/ 	.word	0x000000ff
        /*0544*/ 	.word	0x00000000
        /*0548*/ 	.short	0x0101
        /*054a*/ 	.byte	0x06
	.zero		1


	//   ....[68]....
        /*054c*/ 	.word	0x000055b0
        /*0550*/ 	.word	0x000000ff
        /*0554*/ 	.word	0x00000048
        /*0558*/ 	.short	0x010a
        /*055a*/ 	.byte	0x15
	.zero		1


	//   ....[69]....
        /*055c*/ 	.word	0x00005710
        /*0560*/ 	.word	0x000000ff
        /*0564*/ 	.word	0x00000028
        /*0568*/ 	.short	0x010b
        /*056a*/ 	.byte	0x15
	.zero		1


	//   ....[70]....
        /*056c*/ 	.word	0x00005720
        /*0570*/ 	.word	0x000000ff
        /*0574*/ 	.word	0x00000000
        /*0578*/ 	.short	0x0101
        /*057a*/ 	.byte	0x06
	.zero		1


	//   ....[71]....
        /*057c*/ 	.word	0x00005730
        /*0580*/ 	.word	0x000000ff
        /*0584*/ 	.word	0x00000050
        /*0588*/ 	.short	0x010a
        /*058a*/ 	.byte	0x15
	.zero		1


	//   ....[72]....
        /*058c*/ 	.word	0x00005880
        /*0590*/ 	.word	0x000000ff
        /*0594*/ 	.word	0x00000030
        /*0598*/ 	.short	0x010b
        /*059a*/ 	.byte	0x15
	.zero		1


	//   ....[73]....
        /*059c*/ 	.word	0x00005890
        /*05a0*/ 	.word	0x000000ff
        /*05a4*/ 	.word	0x00000000
        /*05a8*/ 	.short	0x0101
        /*05aa*/ 	.byte	0x06
	.zero		1


	//   ....[74]....
        /*05ac*/ 	.word	0x000058a0
        /*05b0*/ 	.word	0x000000ff
        /*05b4*/ 	.word	0x00000058
        /*05b8*/ 	.short	0x010a
        /*05ba*/ 	.byte	0x15
	.zero		1


	//   ....[75]....
        /*05bc*/ 	.word	0x00005aa0
        /*05c0*/ 	.word	0x000000ff
        /*05c4*/ 	.word	0x00000038
        /*05c8*/ 	.short	0x010b
        /*05ca*/ 	.byte	0x15
	.zero		1


	//   ....[76]....
        /*05cc*/ 	.word	0x00005ab0
        /*05d0*/ 	.word	0x000000ff
        /*05d4*/ 	.word	0x00000000
        /*05d8*/ 	.short	0x0101
        /*05da*/ 	.byte	0x25
	.zero		1


	//   ....[77]....
        /*05dc*/ 	.word	0x00005ae0
        /*05e0*/ 	.word	0x000000ff
        /*05e4*/ 	.word	0x00000040
        /*05e8*/ 	.short	0x010a
        /*05ea*/ 	.byte	0x15
	.zero		1


	//   ....[78]....
        /*05ec*/ 	.word	0x00005b00
        /*05f0*/ 	.word	0x000000ff
        /*05f4*/ 	.word	0x00000048
        /*05f8*/ 	.short	0x010a
        /*05fa*/ 	.byte	0x15
	.zero		1


	//   ....[79]....
        /*05fc*/ 	.word	0x00005b20
        /*0600*/ 	.word	0x000000ff
        /*0604*/ 	.word	0x00000050
        /*0608*/ 	.short	0x010a
        /*060a*/ 	.byte	0x15
	.zero		1


	//   ....[80]....
        /*060c*/ 	.word	0x00005b60
        /*0610*/ 	.word	0x00000000
        /*0614*/ 	.word	0x00000058
        /*0618*/ 	.short	0x010a
        /*061a*/ 	.byte	0xff
	.zero		1


	//   ....[81]....
        /*061c*/ 	.word	0x00005ec0
        /*0620*/ 	.word	0x00000003
        /*0624*/ 	.word	0x00000070
        /*0628*/ 	.short	0x010a
        /*062a*/ 	.byte	0xff
	.zero		1


	//   ....[82]....
        /*062c*/ 	.word	0x00006040
        /*0630*/ 	.word	0x00000000
        /*0634*/ 	.word	0x00000000
        /*0638*/ 	.short	0x0101
        /*063a*/ 	.byte	0xff
	.zero		1


	//   ....[83]....
        /*063c*/ 	.word	0x00006bb0
        /*0640*/ 	.word	0x000000ff
        /*0644*/ 	.word	0x00000020
        /*0648*/ 	.short	0x010a
        /*064a*/ 	.byte	0x2b
	.zero		1


	//   ....[84]....
        /*064c*/ 	.word	0x00006c00
        /*0650*/ 	.word	0x0000004d
        /*0654*/ 	.word	0x00000090
        /*0658*/ 	.short	0x010a
        /*065a*/ 	.byte	0xff
	.zero		1


	//   ....[85]....
        /*065c*/ 	.word	0x00006d20
        /*0660*/ 	.word	0x000000ff
        /*0664*/ 	.word	0x00000020
        /*0668*/ 	.short	0x010a
        /*066a*/ 	.byte	0x2b
	.zero		1


	//   ....[86]....
        /*066c*/ 	.word	0x00006e20
        /*0670*/ 	.word	0x0000004d
        /*0674*/ 	.word	0x00000090
        /*0678*/ 	.short	0x010a
        /*067a*/ 	.byte	0xff
	.zero		1


	//   ....[87]....
        /*067c*/ 	.word	0x00007620
        /*0680*/ 	.word	0x00000000
        /*0684*/ 	.word	0x00000000
        /*0688*/ 	.short	0x0101
        /*068a*/ 	.byte	0xff
	.zero		1


	//   ....[88]....
        /*068c*/ 	.word	0x00007630
        /*0690*/ 	.word	0x00000003
        /*0694*/ 	.word	0x00000020
        /*0698*/ 	.short	0x010a
        /*069a*/ 	.byte	0xff
	.zero		1


	//   ....[89]....
        /*069c*/ 	.word	0x00007700
        /*06a0*/ 	.word	0x00000003
        /*06a4*/ 	.word	0x00000020
        /*06a8*/ 	.short	0x010a
        /*06aa*/ 	.byte	0xff
	.zero		1


	//   ....[90]....
        /*06ac*/ 	.word	0x00007f90
        /*06b0*/ 	.word	0x00000053
        /*06b4*/ 	.word	0x00000000
        /*06b8*/ 	.short	0x0101
        /*06ba*/ 	.byte	0xff
	.zero		1


	//   ....[91]....
        /*06bc*/ 	.word	0x00007fb0
        /*06c0*/ 	.word	0x00000054
        /*06c4*/ 	.word	0x00000020
        /*06c8*/ 	.short	0x010a
        /*06ca*/ 	.byte	0xff
	.zero		1


	//   ....[92]....
        /*06cc*/ 	.word	0x00008070
        /*06d0*/ 	.word	0x00000054
        /*06d4*/ 	.word	0x00000020
        /*06d8*/ 	.short	0x010a
        /*06da*/ 	.byte	0xff
	.zero		1


	//   ....[93]....
        /*06dc*/ 	.word	0x00008900
        /*06e0*/ 	.word	0x00000053
        /*06e4*/ 	.word	0x00000000
        /*06e8*/ 	.short	0x0101
        /*06ea*/ 	.byte	0xff
	.zero		1


	//   ....[94]....
        /*06ec*/ 	.word	0x00008920
        /*06f0*/ 	.word	0x00000055
        /*06f4*/ 	.word	0x00000020
        /*06f8*/ 	.short	0x010a
        /*06fa*/ 	.byte	0xff
	.zero		1


	//   ....[95]....
        /*06fc*/ 	.word	0x000089e0
        /*0700*/ 	.word	0x00000055
        /*0704*/ 	.word	0x00000020
        /*0708*/ 	.short	0x010a
        /*070a*/ 	.byte	0xff
	.zero		1


	//   ....[96]....
        /*070c*/ 	.word	0x00008fb0
        /*0710*/ 	.word	0x000000ff
        /*0714*/ 	.word	0x00000000
        /*0718*/ 	.short	0x0101
        /*071a*/ 	.byte	0x04
	.zero		1


	//   ....[97]....
        /*071c*/ 	.word	0x000092d0
        /*0720*/ 	.word	0x00000002
        /*0724*/ 	.word	0x00000000
        /*0728*/ 	.short	0x0101
        /*072a*/ 	.byte	0xff
	.zero		1


	//   ....[98]....
        /*072c*/ 	.word	0x00009580
        /*0730*/ 	.word	0x000000ff
        /*0734*/ 	.word	0x00000000
        /*0738*/ 	.short	0x0101
        /*073a*/ 	.byte	0x06
	.zero		1


	//   ....[99]....
        /*073c*/ 	.word	0x000095a0
        /*0740*/ 	.word	0x00000003
        /*0744*/ 	.word	0x000000e0
        /*0748*/ 	.short	0x010a
        /*074a*/ 	.byte	0xff
	.zero		1


	//   ....[100]....
        /*074c*/ 	.word	0x00009600
        /*0750*/ 	.word	0x00000000
        /*0754*/ 	.word	0x00000010
        /*0758*/ 	.short	0x010a
        /*075a*/ 	.byte	0xff
	.zero		1


	//   ....[101]....
        /*075c*/ 	.word	0x00009660
        /*0760*/ 	.word	0x00000000
        /*0764*/ 	.word	0x00000010
        /*0768*/ 	.short	0x010a
        /*076a*/ 	.byte	0xff
	.zero		1


	//   ....[102]....
        /*076c*/ 	.word	0x000096b0
        /*0770*/ 	.word	0x00000003
        /*0774*/ 	.word	0x00000070
        /*0778*/ 	.short	0x010a
        /*077a*/ 	.byte	0xff
	.zero		1


	//   ....[103]....
        /*077c*/ 	.word	0x00009710
        /*0780*/ 	.word	0x00000000
        /*0784*/ 	.word	0x00000000
        /*0788*/ 	.short	0x010a
        /*078a*/ 	.byte	0xff
	.zero		1


	//   ....[104]....
        /*078c*/ 	.word	0x00009760
        /*0790*/ 	.word	0x00000002
        /*0794*/ 	.word	0x000000d0
        /*0798*/ 	.short	0x010a
        /*079a*/ 	.byte	0xff
	.zero		1


	//   ....[105]....
        /*079c*/ 	.word	0x000097c0
        /*07a0*/ 	.word	0x00000002
        /*07a4*/ 	.word	0x00000080
        /*07a8*/ 	.short	0x010a
        /*07aa*/ 	.byte	0xff
	.zero		1


	//   ....[106]....
        /*07ac*/ 	.word	0x00009810
        /*07b0*/ 	.word	0x00000002
        /*07b4*/ 	.word	0x00000070
        /*07b8*/ 	.short	0x010a
        /*07ba*/ 	.byte	0xff
	.zero		1


	//   ....[107]....
        /*07bc*/ 	.word	0x00009870
        /*07c0*/ 	.word	0x00000000
        /*07c4*/ 	.word	0x00000080
        /*07c8*/ 	.short	0x010a
        /*07ca*/ 	.byte	0xff
	.zero		1


	//   ....[108]....
        /*07cc*/ 	.word	0x000098c0
        /*07d0*/ 	.word	0x00000000
        /*07d4*/ 	.word	0x00000070
        /*07d8*/ 	.short	0x010a
        /*07da*/ 	.byte	0xff
	.zero		1


	//   ....[109]....
        /*07dc*/ 	.word	0x00009930
        /*07e0*/ 	.word	0x00000003
        /*07e4*/ 	.word	0x000000b0
        /*07e8*/ 	.short	0x010a
        /*07ea*/ 	.byte	0xff
	.zero		1


	//   ....[110]....
        /*07ec*/ 	.word	0x00009990
        /*07f0*/ 	.word	0x00000000
        /*07f4*/ 	.word	0x00000000
        /*07f8*/ 	.short	0x010a
        /*07fa*/ 	.byte	0xff
	.zero		1


	//   ....[111]....
        /*07fc*/ 	.word	0x000099f0
        /*0800*/ 	.word	0x00000000
        /*0804*/ 	.word	0x00000000
        /*0808*/ 	.short	0x010a
        /*080a*/ 	.byte	0xff
	.zero		1


	//   ....[112]....
        /*080c*/ 	.word	0x00009a50
        /*0810*/ 	.word	0x00000000
        /*0814*/ 	.word	0x00000000
        /*0818*/ 	.short	0x010a
        /*081a*/ 	.byte	0xff
	.zero		1


	//   ....[113]....
        /*081c*/ 	.word	0x00009ab0
        /*0820*/ 	.word	0x00000000
        /*0824*/ 	.word	0x00000000
        /*0828*/ 	.short	0x010a
        /*082a*/ 	.byte	0xff
	.zero		1


	//   ....[114]....
        /*082c*/ 	.word	0x00009b10
        /*0830*/ 	.word	0x00000000
        /*0834*/ 	.word	0x00000000
        /*0838*/ 	.short	0x010a
        /*083a*/ 	.byte	0xff
	.zero		1


	//   ....[115]....
        /*083c*/ 	.word	0x00009b60
        /*0840*/ 	.word	0x0000000c
        /*0844*/ 	.word	0x00000070
        /*0848*/ 	.short	0x010a
        /*084a*/ 	.byte	0xff
	.zero		1


	//   ....[116]....
        /*084c*/ 	.word	0x00009bc0
        /*0850*/ 	.word	0x00000000
        /*0854*/ 	.word	0x00000068
        /*0858*/ 	.short	0x010a
        /*085a*/ 	.byte	0xff
	.zero		1


	//   ....[117]....
        /*085c*/ 	.word	0x00009c20
        /*0860*/ 	.word	0x00000000
        /*0864*/ 	.word	0x00000040
        /*0868*/ 	.short	0x010a
        /*086a*/ 	.byte	0xff
	.zero		1


	//   ....[118]....
        /*086c*/ 	.word	0x00009c80
        /*0870*/ 	.word	0x00000000
        /*0874*/ 	.word	0x00000048
        /*0878*/ 	.short	0x010a
        /*087a*/ 	.byte	0xff
	.zero		1


	//   ....[119]....
        /*087c*/ 	.word	0x00009ce0
        /*0880*/ 	.word	0x00000000
        /*0884*/ 	.word	0x00000050
        /*0888*/ 	.short	0x010a
        /*088a*/ 	.byte	0xff
	.zero		1


	//   ....[120]....
        /*088c*/ 	.word	0x00009d40
        /*0890*/ 	.word	0x00000000
        /*0894*/ 	.word	0x00000058
        /*0898*/ 	.short	0x010a
        /*089a*/ 	.byte	0xff
	.zero		1


	//   ....[121]....
        /*089c*/ 	.word	0x00009da0
        /*08a0*/ 	.word	0x00000000
        /*08a4*/ 	.word	0x00000040
        /*08a8*/ 	.short	0x010a
        /*08aa*/ 	.byte	0xff
	.zero		1


	//   ....[122]....
        /*08ac*/ 	.word	0x00009e00
        /*08b0*/ 	.word	0x00000000
        /*08b4*/ 	.word	0x00000048
        /*08b8*/ 	.short	0x010a
        /*08ba*/ 	.byte	0xff
	.zero		1


	//   ....[123]....
        /*08bc*/ 	.word	0x00009e60
        /*08c0*/ 	.word	0x00000000
        /*08c4*/ 	.word	0x00000050
        /*08c8*/ 	.short	0x010a
        /*08ca*/ 	.byte	0xff
	.zero		1


	//   ....[124]....
        /*08cc*/ 	.word	0x00009eb0
        /*08d0*/ 	.word	0x00000003
        /*08d4*/ 	.word	0x00000070
        /*08d8*/ 	.short	0x010a
        /*08da*/ 	.byte	0xff
	.zero		1


	//   ....[125]....
        /*08dc*/ 	.word	0x00009f10
        /*08e0*/ 	.word	0x00000000
        /*08e4*/ 	.word	0x00000020
        /*08e8*/ 	.short	0x010a
        /*08ea*/ 	.byte	0xff
	.zero		1


	//   ....[126]....
        /*08ec*/ 	.word	0x00009f60
        /*08f0*/ 	.word	0x0000004d
        /*08f4*/ 	.word	0x00000090
        /*08f8*/ 	.short	0x010a
        /*08fa*/ 	.byte	0xff
	.zero		1


	//   ....[127]....
        /*08fc*/ 	.word	0x00009fb0
        /*0900*/ 	.word	0x00000003
        /*0904*/ 	.word	0x00000020
        /*0908*/ 	.short	0x010a
        /*090a*/ 	.byte	0xff
	.zero		1


	//   ....[128]....
        /*090c*/ 	.word	0x0000a000
        /*0910*/ 	.word	0x00000054
        /*0914*/ 	.word	0x00000020
        /*0918*/ 	.short	0x010a
        /*091a*/ 	.byte	0xff
	.zero		1


	//   ....[129]....
        /*091c*/ 	.word	0x0000a050
        /*0920*/ 	.word	0x00000055
        /*0924*/ 	.word	0x00000020
        /*0928*/ 	.short	0x010a
        /*092a*/ 	.byte	0xff
	.zero		1


	//----- nvinfo : EIATTR_NUM_MBARRIERS
	.align		4
.L_47:
        /*092c*/ 	.byte	0x03, 0x38
        /*092e*/ 	.short	0x001e


	//----- nvinfo : EIATTR_EXIT_INSTR_OFFSETS
	.align		4
        /*0930*/ 	.byte	0x04, 0x1c
        /*0932*/ 	.short	(.L_49 - .L_48)


	//   ....[0]....
.L_48:
        /*0934*/ 	.word	0x00003090


	//   ....[1]....
        /*0938*/ 	.word	0x00003580


	//   ....[2]....
        /*093c*/ 	.word	0x000035e0


	//   ....[3]....
        /*0940*/ 	.word	0x00004a10


	//   ....[4]....
        /*0944*/ 	.word	0x00005b90


	//   ....[5]....
        /*0948*/ 	.word	0x00005bd0


	//   ....[6]....
        /*094c*/ 	.word	0x00009480


	//   ....[7]....
        /*0950*/ 	.word	0x000094f0


	//   ....[8]....
        /*0954*/ 	.word	0x00009520


	//   ....[9]....
        /*0958*/ 	.word	0x00009590


	//----- nvinfo : EIATTR_MAX_THREADS
	.align		4
.L_49:
        /*095c*/ 	.byte	0x04, 0x05
        /*095e*/ 	.short	(.L_51 - .L_50)
.L_50:
        /*0960*/ 	.word	0x00000100
        /*0964*/ 	.word	0x00000001
        /*0968*/ 	.word	0x00000001


	//----- nvinfo : EIATTR_CRS_STACK_SIZE
	.align		4
.L_51:
        /*096c*/ 	.byte	0x04, 0x1e
        /*096e*/ 	.short	(.L_53 - .L_52)
.L_52:
        /*0970*/ 	.word	0x00000000


	//----- nvinfo : EIATTR_CBANK_PARAM_SIZE
	.align		4
.L_53:
        /*0974*/ 	.byte	0x03, 0x19
        /*0976*/ 	.short	0x0800


	//----- nvinfo : EIATTR_PARAM_CBANK
	.align		4
        /*0978*/ 	.byte	0x04, 0x0a
        /*097a*/ 	.short	(.L_55 - .L_54)
	.align		4
.L_54:
        /*097c*/ 	.word	index@(.nv.constant0._ZN7cutlass13device_kernelINS_4gemm6kernel13GemmUniversalIN4cute5tupleIJiiiiEEENS1_10collective13CollectiveMmaINS1_35MainloopSm100TmaUmmaWarpSpecializedILi2ELi2ELi4ENS5_IJNS4_1CILi4EEESB_NSA_ILi1EEEEEEEENS5_IJNSA_ILi64EEENSA_ILi128EEESG_EEENS_10tfloat32_tENS5_IJlSC_lEEESI_SJ_NS4_8TiledMMAINS4_8MMA_AtomIJNS4_17SM100_MMA_TF32_SSISI_SI_fLi64ELi128ELNS4_4UMMA5MajorE0ELSO_0ELNSN_7ScaleInE0ELSP_0EEEEEENS4_6LayoutINS5_IJSC_SC_SC_EEENS5_IJNSA_ILi0EEESU_SU_EEEEENS5_IJNS4_10UnderscoreESX_SX_EEEEENS4_23SM90_TMA_LOAD_MULTICASTENS4_14ComposedLayoutINS4_7SwizzleILi3ELi4ELi3EEENS4_18smem_ptr_flag_bitsILi32EEENSS_INS5_IJNSA_ILi8EEENSA_ILi32EEEEEENS5_IJS17_SC_EEEEEEEvNS4_8identityES10_S1B_vS1C_EENS_8epilogue10collective18CollectiveEpilogueINS1E_23Sm100TmaWarpSpecializedILi4ELi2ELi16ELb1ELb0EEEJSH_NS5_IJNSS_ISF_SC_EENSS_IS17_SC_EEEEESI_SJ_SI_SJ_NS1E_6fusion15FusionCallbacksIS1I_NS1M_17LinearCombinationISI_fSI_fLNS_15FloatRoundStyleE2EEESH_S1L_JEEENS4_5SM1004TMEM4LOAD26SM100_TMEM_LOAD_16dp128b8xENS4_13SM90_TMA_LOADES1B_NS4_17SM75_U32x4_LDSM_NENS4_14SM90_TMA_STOREES1B_NS4_17SM90_U32x4_STSM_NENS4_39AutoVectorizingCopyWithAssumedAlignmentILi128EEEEEEvvEEEEvNT_6ParamsE)
        /*0980*/ 	.short	0x0380
        /*0982*/ 	.short	0x0800


	//----- nvinfo : EIATTR_SW_WAR
	.align		4
.L_55:
        /*0984*/ 	.byte	0x04, 0x36
        /*0986*/ 	.short	(.L_57 - .L_56)
.L_56:
        /*0988*/ 	.word	0x00000008
.L_57:


//--------------------- .nv.callgraph             --------------------------
	.section	.nv.callgraph,"",@"SHT_CUDA_CALLGRAPH"
	.align	4
	.sectionentsize	8
	.align		4
        /*0000*/ 	.word	0x00000000
	.align		4
        /*0004*/ 	.word	0xffffffff
	.align		4
        /*0008*/ 	.word	index@(_ZN7cutlass13device_kernelINS_4gemm6kernel13GemmUniversalIN4cute5tupleIJiiiiEEENS1_10collective13CollectiveMmaINS1_35MainloopSm100TmaUmmaWarpSpecializedILi2ELi2ELi4ENS5_IJNS4_1CILi4EEESB_NSA_ILi1EEEEEEEENS5_IJNSA_ILi64EEENSA_ILi128EEESG_EEENS_10tfloat32_tENS5_IJlSC_lEEESI_SJ_NS4_8TiledMMAINS4_8MMA_AtomIJNS4_17SM100_MMA_TF32_SSISI_SI_fLi64ELi128ELNS4_4UMMA5MajorE0ELSO_0ELNSN_7ScaleInE0ELSP_0EEEEEENS4_6LayoutINS5_IJSC_SC_SC_EEENS5_IJNSA_ILi0EEESU_SU_EEEEENS5_IJNS4_10UnderscoreESX_SX_EEEEENS4_23SM90_TMA_LOAD_MULTICASTENS4_14ComposedLayoutINS4_7SwizzleILi3ELi4ELi3EEENS4_18smem_ptr_flag_bitsILi32EEENSS_INS5_IJNSA_ILi8EEENSA_ILi32EEEEEENS5_IJS17_SC_EEEEEEEvNS4_8identityES10_S1B_vS1C_EENS_8epilogue10collective18CollectiveEpilogueINS1E_23Sm100TmaWarpSpecializedILi4ELi2ELi16ELb1ELb0EEEJSH_NS5_IJNSS_ISF_SC_EENSS_IS17_SC_EEEEESI_SJ_SI_SJ_NS1E_6fusion15FusionCallbacksIS1I_NS1M_17LinearCombinationISI_fSI_fLNS_15FloatRoundStyleE2EEESH_S1L_JEEENS4_5SM1004TMEM4LOAD26SM100_TMEM_LOAD_16dp128b8xENS4_13SM90_TMA_LOADES1B_NS4_17SM75_U32x4_LDSM_NENS4_14SM90_TMA_STOREES1B_NS4_17SM90_U32x4_STSM_NENS4_39AutoVectorizingCopyWithAssumedAlignmentILi128EEEEEEvvEEEEvNT_6ParamsE)
	.align		4
        /*000c*/ 	.word	index@(__assertfail)
	.align		4
        /*0010*/ 	.word	0x00000000
	.align		4
        /*0014*/ 	.word	0xfffffffe
	.align		4
        /*0018*/ 	.word	0x00000000
	.align		4
        /*001c*/ 	.word	0xfffffffd
	.align		4
        /*0020*/ 	.word	0x00000000
	.align		4
        /*0024*/ 	.word	0xfffffffc


//--------------------- .nv.constant4             --------------------------
	.section	.nv.constant4,"a",@progbits
	.align	8
	.align		8
.nv.constant4:
        /*0000*/ 	.dword	__assertfail
	.align		8
        /*0008*/ 	.dword	__unnamed_1
	.align		8
        /*0010*/ 	.dword	__unnamed_2
	.align		8
        /*0018*/ 	.dword	_ZN40_INTERNAL_ce3fb088_4_k_cu_47fb734a_298304cuda3std3__45__cpo5beginE
	.align		8
        /*0020*/ 	.dword	_ZN40_INTERNAL_ce3fb088_4_k_cu_47fb734a_298304cuda3std3__45__cpo3endE
	.align		8
        /*0028*/ 	.dword	_ZN40_INTERNAL_ce3fb088_4_k_cu_47fb734a_298304cuda3std3__45__cpo6cbeginE
	.align		8
        /*0030*/ 	.dword	_ZN40_INTERNAL_ce3fb088_4_k_cu_47fb734a_298304cuda3std3__45__cpo4cendE
	.align		8
        /*0038*/ 	.dword	_ZN40_INTERNAL_ce3fb088_4_k_cu_47fb734a_298304cuda3std3__442_GLOBAL__N__ce3fb088_4_k_cu_47fb734a_298306ignoreE
	.align		8
        /*0040*/ 	.dword	_ZN40_INTERNAL_ce3fb088_4_k_cu_47fb734a_298304cuda3std3__419piecewise_constructE
	.align		8
        /*0048*/ 	.dword	_ZN40_INTERNAL_ce3fb088_4_k_cu_47fb734a_298304cuda3std3__48in_placeE
	.align		8
        /*0050*/ 	.dword	_ZN40_INTERNAL_ce3fb088_4_k_cu_47fb734a_298304cuda3std6ranges3__45__cpo4swapE
	.align		8
        /*0058*/ 	.dword	_ZN40_INTERNAL_ce3fb088_4_k_cu_47fb734a_298304cuda3std6ranges3__45__cpo9iter_moveE
	.align		8
        /*0060*/ 	.dword	_ZN40_INTERNAL_ce3fb088_4_k_cu_47fb734a_298304cute7productE
	.align		8
        /*0068*/ 	.dword	_ZN40_INTERNAL_ce3fb088_4_k_cu_47fb734a_298304cute1_E
	.align		8
        /*0070*/ 	.dword	$str$25
	.align		8
        /*0078*/ 	.dword	$str$26
	.align		8
        /*0080*/ 	.dword	$str$27
	.align		8
        /*0088*/ 	.dword	$str$28


//--------------------- .text._ZN7cutlass13device_kernelINS_4gemm6kernel13GemmUniversalIN4cute5tupleIJiiiiEEENS1_10collective13CollectiveMmaINS1_35MainloopSm100TmaUmmaWarpSpecializedILi2ELi2ELi4ENS5_IJNS4_1CILi4EEESB_NSA_ILi1EEEEEEEENS5_IJNSA_ILi64EEENSA_ILi128EEESG_EEENS_10tfloat32_tENS5_IJlSC_lEEESI_SJ_NS4_8TiledMMAINS4_8MMA_AtomIJNS4_17SM100_MMA_TF32_SSISI_SI_fLi64ELi128ELNS4_4UMMA5MajorE0ELSO_0ELNSN_7ScaleInE0ELSP_0EEEEEENS4_6LayoutINS5_IJSC_SC_SC_EEENS5_IJNSA_ILi0EEESU_SU_EEEEENS5_IJNS4_10UnderscoreESX_SX_EEEEENS4_23SM90_TMA_LOAD_MULTICASTENS4_14ComposedLayoutINS4_7SwizzleILi3ELi4ELi3EEENS4_18smem_ptr_flag_bitsILi32EEENSS_INS5_IJNSA_ILi8EEENSA_ILi32EEEEEENS5_IJS17_SC_EEEEEEEvNS4_8identityES10_S1B_vS1C_EENS_8epilogue10collective18CollectiveEpilogueINS1E_23Sm100TmaWarpSpecializedILi4ELi2ELi16ELb1ELb0EEEJSH_NS5_IJNSS_ISF_SC_EENSS_IS17_SC_EEEEESI_SJ_SI_SJ_NS1E_6fusion15FusionCallbacksIS1I_NS1M_17LinearCombinationISI_fSI_fLNS_15FloatRoundStyleE2EEESH_S1L_JEEENS4_5SM1004TMEM4LOAD26SM100_TMEM_LOAD_16dp128b8xENS4_13SM90_TMA_LOADES1B_NS4_17SM75_U32x4_LDSM_NENS4_14SM90_TMA_STOREES1B_NS4_17SM90_U32x4_STSM_NENS4_39AutoVectorizingCopyWithAssumedAlignmentILi128EEEEEEvvEEEEvNT_6ParamsE --------------------------
	.section	.text._ZN7cutlass13device_kernelINS_4gemm6kernel13GemmUniversalIN4cute5tupleIJiiiiEEENS1_10collective13CollectiveMmaINS1_35MainloopSm100TmaUmmaWarpSpecializedILi2ELi2ELi4ENS5_IJNS4_1CILi4EEESB_NSA_ILi1EEEEEEEENS5_IJNSA_ILi64EEENSA_ILi128EEESG_EEENS_10tfloat32_tENS5_IJlSC_lEEESI_SJ_NS4_8TiledMMAINS4_8MMA_AtomIJNS4_17SM100_MMA_TF32_SSISI_SI_fLi64ELi128ELNS4_4UMMA5MajorE0ELSO_0ELNSN_7ScaleInE0ELSP_0EEEEEENS4_6LayoutINS5_IJSC_SC_SC_EEENS5_IJNSA_ILi0EEESU_SU_EEEEENS5_IJNS4_10UnderscoreESX_SX_EEEEENS4_23SM90_TMA_LOAD_MULTICASTENS4_14ComposedLayoutINS4_7SwizzleILi3ELi4ELi3EEENS4_18smem_ptr_flag_bitsILi32EEENSS_INS5_IJNSA_ILi8EEENSA_ILi32EEEEEENS5_IJS17_SC_EEEEEEEvNS4_8identityES10_S1B_vS1C_EENS_8epilogue10collective18CollectiveEpilogueINS1E_23Sm100TmaWarpSpecializedILi4ELi2ELi16ELb1ELb0EEEJSH_NS5_IJNSS_ISF_SC_EENSS_IS17_SC_EEEEESI_SJ_SI_SJ_NS1E_6fusion15FusionCallbacksIS1I_NS1M_17LinearCombinationISI_fSI_fLNS_15FloatRoundStyleE2EEESH_S1L_JEEENS4_5SM1004TMEM4LOAD26SM100_TMEM_LOAD_16dp128b8xENS4_13SM90_TMA_LOADES1B_NS4_17SM75_U32x4_LDSM_NENS4_14SM90_TMA_STOREES1B_NS4_17SM90_U32x4_STSM_NENS4_39AutoVectorizingCopyWithAssumedAlignmentILi128EEEEEEvvEEEEvNT_6ParamsE,"ax",@progbits
	.align	128
.text._ZN7cutlass13device_kernelINS_4gemm6kernel13GemmUniversalIN4cute5tupleIJiiiiEEENS1_10collective13CollectiveMmaINS1_35MainloopSm100TmaUmmaWarpSpecializedILi2ELi2ELi4ENS5_IJNS4_1CILi4EEESB_NSA_ILi1EEEEEEEENS5_IJNSA_ILi64EEENSA_ILi128EEESG_EEENS_10tfloat32_tENS5_IJlSC_lEEESI_SJ_NS4_8TiledMMAINS4_8MMA_AtomIJNS4_17SM100_MMA_TF32_SSISI_SI_fLi64ELi128ELNS4_4UMMA5MajorE0ELSO_0ELNSN_7ScaleInE0ELSP_0EEEEEENS4_6LayoutINS5_IJSC_SC_SC_EEENS5_IJNSA_ILi0EEESU_SU_EEEEENS5_IJNS4_10UnderscoreESX_SX_EEEEENS4_23SM90_TMA_LOAD_MULTICASTENS4_14ComposedLayoutINS4_7SwizzleILi3ELi4ELi3EEENS4_18smem_ptr_flag_bitsILi32EEENSS_INS5_IJNSA_ILi8EEENSA_ILi32EEEEEENS5_IJS17_SC_EEEEEEEvNS4_8identityES10_S1B_vS1C_EENS_8epilogue10collective18CollectiveEpilogueINS1E_23Sm100TmaWarpSpecializedILi4ELi2ELi16ELb1ELb0EEEJSH_NS5_IJNSS_ISF_SC_EENSS_IS17_SC_EEEEESI_SJ_SI_SJ_NS1E_6fusion15FusionCallbacksIS1I_NS1M_17LinearCombinationISI_fSI_fLNS_15FloatRoundStyleE2EEESH_S1L_JEEENS4_5SM1004TMEM4LOAD26SM100_TMEM_LOAD_16dp128b8xENS4_13SM90_TMA_LOADES1B_NS4_17SM75_U32x4_LDSM_NENS4_14SM90_TMA_STOREES1B_NS4_17SM90_U32x4_STSM_NENS4_39AutoVectorizingCopyWithAssumedAlignmentILi128EEEEEEvvEEEEvNT_6ParamsE:
        .type           _ZN7cutlass13device_kernelINS_4gemm6kernel13GemmUniversalIN4cute5tupleIJiiiiEEENS1_10collective13CollectiveMmaINS1_35MainloopSm100TmaUmmaWarpSpecializedILi2ELi2ELi4ENS5_IJNS4_1CILi4EEESB_NSA_ILi1EEEEEEEENS5_IJNSA_ILi64EEENSA_ILi128EEESG_EEENS_10tfloat32_tENS5_IJlSC_lEEESI_SJ_NS4_8TiledMMAINS4_8MMA_AtomIJNS4_17SM100_MMA_TF32_SSISI_SI_fLi64ELi128ELNS4_4UMMA5MajorE0ELSO_0ELNSN_7ScaleInE0ELSP_0EEEEEENS4_6LayoutINS5_IJSC_SC_SC_EEENS5_IJNSA_ILi0EEESU_SU_EEEEENS5_IJNS4_10UnderscoreESX_SX_EEEEENS4_23SM90_TMA_LOAD_MULTICASTENS4_14ComposedLayoutINS4_7SwizzleILi3ELi4ELi3EEENS4_18smem_ptr_flag_bitsILi32EEENSS_INS5_IJNSA_ILi8EEENSA_ILi32EEEEEENS5_IJS17_SC_EEEEEEEvNS4_8identityES10_S1B_vS1C_EENS_8epilogue10collective18CollectiveEpilogueINS1E_23Sm100TmaWarpSpecializedILi4ELi2ELi16ELb1ELb0EEEJSH_NS5_IJNSS_ISF_SC_EENSS_IS17_SC_EEEEESI_SJ_SI_SJ_NS1E_6fusion15FusionCallbacksIS1I_NS1M_17LinearCombinationISI_fSI_fLNS_15FloatRoundStyleE2EEESH_S1L_JEEENS4_5SM1004TMEM4LOAD26SM100_TMEM_LOAD_16dp128b8xENS4_13SM90_TMA_LOADES1B_NS4_17SM75_U32x4_LDSM_NENS4_14SM90_TMA_STOREES1B_NS4_17SM90_U32x4_STSM_NENS4_39AutoVectorizingCopyWithAssumedAlignmentILi128EEEEEEvvEEEEvNT_6ParamsE,@function
        .size           _ZN7cutlass13device_kernelINS_4gemm6kernel13GemmUniversalIN4cute5tupleIJiiiiEEENS1_10collective13CollectiveMmaINS1_35MainloopSm100TmaUmmaWarpSpecializedILi2ELi2ELi4ENS5_IJNS4_1CILi4EEESB_NSA_ILi1EEEEEEEENS5_IJNSA_ILi64EEENSA_ILi128EEESG_EEENS_10tfloat32_tENS5_IJlSC_lEEESI_SJ_NS4_8TiledMMAINS4_8MMA_AtomIJNS4_17SM100_MMA_TF32_SSISI_SI_fLi64ELi128ELNS4_4UMMA5MajorE0ELSO_0ELNSN_7ScaleInE0ELSP_0EEEEEENS4_6LayoutINS5_IJSC_SC_SC_EEENS5_IJNSA_ILi0EEESU_SU_EEEEENS5_IJNS4_10UnderscoreESX_SX_EEEEENS4_23SM90_TMA_LOAD_MULTICASTENS4_14ComposedLayoutINS4_7SwizzleILi3ELi4ELi3EEENS4_18smem_ptr_flag_bitsILi32EEENSS_INS5_IJNSA_ILi8EEENSA_ILi32EEEEEENS5_IJS17_SC_EEEEEEEvNS4_8identityES10_S1B_vS1C_EENS_8epilogue10collective18CollectiveEpilogueINS1E_23Sm100TmaWarpSpecializedILi4ELi2ELi16ELb1ELb0EEEJSH_NS5_IJNSS_ISF_SC_EENSS_IS17_SC_EEEEESI_SJ_SI_SJ_NS1E_6fusion15FusionCallbacksIS1I_NS1M_17LinearCombinationISI_fSI_fLNS_15FloatRoundStyleE2EEESH_S1L_JEEENS4_5SM1004TMEM4LOAD26SM100_TMEM_LOAD_16dp128b8xENS4_13SM90_TMA_LOADES1B_NS4_17SM75_U32x4_LDSM_NENS4_14SM90_TMA_STOREES1B_NS4_17SM90_U32x4_STSM_NENS4_39AutoVectorizingCopyWithAssumedAlignmentILi128EEEEEEvvEEEEvNT_6ParamsE,(.L_x_181 - _ZN7cutlass13device_kernelINS_4gemm6kernel13GemmUniversalIN4cute5tupleIJiiiiEEENS1_10collective13CollectiveMmaINS1_35MainloopSm100TmaUmmaWarpSpecializedILi2ELi2ELi4ENS5_IJNS4_1CILi4EEESB_NSA_ILi1EEEEEEEENS5_IJNSA_ILi64EEENSA_ILi128EEESG_EEENS_10tfloat32_tENS5_IJlSC_lEEESI_SJ_NS4_8TiledMMAINS4_8MMA_AtomIJNS4_17SM100_MMA_TF32_SSISI_SI_fLi64ELi128ELNS4_4UMMA5MajorE0ELSO_0ELNSN_7ScaleInE0ELSP_0EEEEEENS4_6LayoutINS5_IJSC_SC_SC_EEENS5_IJNSA_ILi0EEESU_SU_EEEEENS5_IJNS4_10UnderscoreESX_SX_EEEEENS4_23SM90_TMA_LOAD_MULTICASTENS4_14ComposedLayoutINS4_7SwizzleILi3ELi4ELi3EEENS4_18smem_ptr_flag_bitsILi32EEENSS_INS5_IJNSA_ILi8EEENSA_ILi32EEEEEENS5_IJS17_SC_EEEEEEEvNS4_8identityES10_S1B_vS1C_EENS_8epilogue10collective18CollectiveEpilogueINS1E_23Sm100TmaWarpSpecializedILi4ELi2ELi16ELb1ELb0EEEJSH_NS5_IJNSS_ISF_SC_EENSS_IS17_SC_EEEEESI_SJ_SI_SJ_NS1E_6fusion15FusionCallbacksIS1I_NS1M_17LinearCombinationISI_fSI_fLNS_15FloatRoundStyleE2EEESH_S1L_JEEENS4_5SM1004TMEM4LOAD26SM100_TMEM_LOAD_16dp128b8xENS4_13SM90_TMA_LOADES1B_NS4_17SM75_U32x4_LDSM_NENS4_14SM90_TMA_STOREES1B_NS4_17SM90_U32x4_STSM_NENS4_39AutoVectorizingCopyWithAssumedAlignmentILi128EEEEEEvvEEEEvNT_6ParamsE)
        .other          _ZN7cutlass13device_kernelINS_4gemm6kernel13GemmUniversalIN4cute5tupleIJiiiiEEENS1_10collective13CollectiveMmaINS1_35MainloopSm100TmaUmmaWarpSpecializedILi2ELi2ELi4ENS5_IJNS4_1CILi4EEESB_NSA_ILi1EEEEEEEENS5_IJNSA_ILi64EEENSA_ILi128EEESG_EEENS_10tfloat32_tENS5_IJlSC_lEEESI_SJ_NS4_8TiledMMAINS4_8MMA_AtomIJNS4_17SM100_MMA_TF32_SSISI_SI_fLi64ELi128ELNS4_4UMMA5MajorE0ELSO_0ELNSN_7ScaleInE0ELSP_0EEEEEENS4_6LayoutINS5_IJSC_SC_SC_EEENS5_IJNSA_ILi0EEESU_SU_EEEEENS5_IJNS4_10UnderscoreESX_SX_EEEEENS4_23SM90_TMA_LOAD_MULTICASTENS4_14ComposedLayoutINS4_7SwizzleILi3ELi4ELi3EEENS4_18smem_ptr_flag_bitsILi32EEENSS_INS5_IJNSA_ILi8EEENSA_ILi32EEEEEENS5_IJS17_SC_EEEEEEEvNS4_8identityES10_S1B_vS1C_EENS_8epilogue10collective18CollectiveEpilogueINS1E_23Sm100TmaWarpSpecializedILi4ELi2ELi16ELb1ELb0EEEJSH_NS5_IJNSS_ISF_SC_EENSS_IS17_SC_EEEEESI_SJ_SI_SJ_NS1E_6fusion15FusionCallbacksIS1I_NS1M_17LinearCombinationISI_fSI_fLNS_15FloatRoundStyleE2EEESH_S1L_JEEENS4_5SM1004TMEM4LOAD26SM100_TMEM_LOAD_16dp128b8xENS4_13SM90_TMA_LOADES1B_NS4_17SM75_U32x4_LDSM_NENS4_14SM90_TMA_STOREES1B_NS4_17SM90_U32x4_STSM_NENS4_39AutoVectorizingCopyWithAssumedAlignmentILi128EEEEEEvvEEEEvNT_6ParamsE,@"STO_CUDA_ENTRY STV_DEFAULT"
_ZN7cutlass13device_kernelINS_4gemm6kernel13GemmUniversalIN4cute5tupleIJiiiiEEENS1_10collective13CollectiveMmaINS1_35MainloopSm100TmaUmmaWarpSpecializedILi2ELi2ELi4ENS5_IJNS4_1CILi4EEESB_NSA_ILi1EEEEEEEENS5_IJNSA_ILi64EEENSA_ILi128EEESG_EEENS_10tfloat32_tENS5_IJlSC_lEEESI_SJ_NS4_8TiledMMAINS4_8MMA_AtomIJNS4_17SM100_MMA_TF32_SSISI_SI_fLi64ELi128ELNS4_4UMMA5MajorE0ELSO_0ELNSN_7ScaleInE0ELSP_0EEEEEENS4_6LayoutINS5_IJSC_SC_SC_EEENS5_IJNSA_ILi0EEESU_SU_EEEEENS5_IJNS4_10UnderscoreESX_SX_EEEEENS4_23SM90_TMA_LOAD_MULTICASTENS4_14ComposedLayoutINS4_7SwizzleILi3ELi4ELi3EEENS4_18smem_ptr_flag_bitsILi32EEENSS_INS5_IJNSA_ILi8EEENSA_ILi32EEEEEENS5_IJS17_SC_EEEEEEEvNS4_8identityES10_S1B_vS1C_EENS_8epilogue10collective18CollectiveEpilogueINS1E_23Sm100TmaWarpSpecializedILi4ELi2ELi16ELb1ELb0EEEJSH_NS5_IJNSS_ISF_SC_EENSS_IS17_SC_EEEEESI_SJ_SI_SJ_NS1E_6fusion15FusionCallbacksIS1I_NS1M_17LinearCombinationISI_fSI_fLNS_15FloatRoundStyleE2EEESH_S1L_JEEENS4_5SM1004TMEM4LOAD26SM100_TMEM_LOAD_16dp128b8xENS4_13SM90_TMA_LOADES1B_NS4_17SM75_U32x4_LDSM_NENS4_14SM90_TMA_STOREES1B_NS4_17SM90_U32x4_STSM_NENS4_39AutoVectorizingCopyWithAssumedAlignmentILi128EEEEEEvvEEEEvNT_6ParamsE:
[----:B------:R-:W1:Y:S01]  /*0000*/  LDC R1, c[0x0][0x37c] ;  /* 0x0000df00ff017b82 */ /* 0x000e620000000800 */
[----:B------:R-:W2:Y:S01]  /*0010*/  S2R R73, SR_TID.X ;  /* 0x0000000000497919 */ /* 0x000ea20000002100 */
[----:B------:R-:W3:Y:S01]  /*0020*/  LDCU.64 UR8, c[0x0][0x890] ;  /* 0x00011200ff0877ac */ /* 0x000ee20008000a00 */
[----:B------:R-:W-:Y:S02]  /*0030*/  PRMT R61, RZ, 0x7610, R61 ;  /* 0x00007610ff3d7816 */ /* 0x000fe4000000003d */
[----:B------:R-:W-:Y:S02]  /*0040*/  ELECT P4, URZ, PT ;  /* 0x0000000000ff782f */ /* 0x000fe40003880000 */
[----:B---3--:R-:W-:-:S04]  /*0050*/  ISETP.NE.U32.AND P0, PT, RZ, UR8, PT ;  /* 0x00000008ff007c0c */ /* 0x008fc8000bf05070 */
[----:B------:R-:W-:Y:S02]  /*0060*/  ISETP.NE.AND.EX P1, PT, RZ, UR9, PT, P0 ;  /* 0x00000009ff007c0c */ /* 0x000fe4000bf25300 */
[----:B--2---:R-:W-:-:S05]  /*0070*/  SHF.R.U32.HI R62, RZ, 0x5, R73 ;  /* 0x00000005ff3e7819 */ /* 0x004fca0000011649 */
[----:B------:R-:W2:Y:S02]  /*0080*/  SHFL.IDX PT, R0, R62, RZ, 0x1f ;  /* 0x00001fff3e007589 */ /* 0x000ea400000e0000 */
[----:B--2---:R-:W-:-:S04]  /*0090*/  R2UR UR17, R0 ;  /* 0x00000000001172ca */ /* 0x004fc800000e0000 */
[----:B-1----:R-:W-:Y:S05]  /*00a0*/  @P1 BRA `(.L_x_0) ;  /* 0x0000000000301947 */ /* 0x002fea0003800000 */
[----:B------:R-:W1:Y:S02]  /*00b0*/  LDCU.64 UR4, c[0x0][0x888] ;  /* 0x00011100ff0477ac */ /* 0x000e640008000a00 */
[----:B-1----:R-:W-:-:S04]  /*00c0*/  UISETP.NE.U32.AND UP0, UPT, UR4, URZ, UPT ;  /* 0x000000ff0400728c */ /* 0x002fc8000bf05070 */
[----:B------:R-:W-:-:S09]  /*00d0*/  UISETP.NE.AND.EX UP0, UPT, UR5, URZ, UPT, UP0 ;  /* 0x000000ff0500728c */ /* 0x000fd2000bf05300 */
[----:B------:R-:W-:Y:S05]  /*00e0*/  BRA.U !UP0, `(.L_x_1) ;  /* 0x0000000108147547 */ /* 0x000fea000b800000 */
[----:B------:R-:W1:Y:S01]  /*00f0*/  LDC.64 R2, c[0x0][0x888] ;  /* 0x00022200ff027b82 */ /* 0x000e620000000a00 */
[----:B------:R-:W1:Y:S02]  /*0100*/  LDCU.64 UR4, c[0x0][0x358] ;  /* 0x00006b00ff0477ac */ /* 0x000e640008000a00 */
[----:B-1----:R1:W5:Y:S01]  /*0110*/  LDG.E R27, desc[UR4][R2.64] ;  /* 0x00000004021b7981 */ /* 0x002362000c1e1900 */
[----:B------:R-:W-:Y:S01]  /*0120*/  HFMA2 R61, -RZ, RZ, 0, 5.9604644775390625e-08 ;  /* 0x00000001ff3d7431 */ /* 0x000fe200000001ff */
[----:B------:R-:W-:Y:S05]  /*0130*/  BRA `(.L_x_0) ;  /* 0x00000000000c7947 */ /* 0x000fea0003800000 */
.L_x_1:
[----:B------:R-:W1:Y:S01]  /*0140*/  LDCU UR4, c[0x0][0x880] ;  /* 0x00011000ff0477ac */ /* 0x000e620008000800 */
[----:B------:R-:W-:Y:S01]  /*0150*/  HFMA2 R61, -RZ, RZ, 0, 5.9604644775390625e-08 ;  /* 0x00000001ff3d7431 */ /* 0x000fe200000001ff */
[----:B-1----:R-:W-:-:S07]  /*0160*/  MOV R27, UR4 ;  /* 0x00000004001b7c02 */ /* 0x002fce0008000f00 */
.L_x_0:
[----:B------:R-:W2:Y:S02]  /*0170*/  LDCU.64 UR4, c[0x0][0x8b0] ;  /* 0x00011600ff0477ac */ /* 0x000ea40008000a00 */
[----:B--2---:R-:W-:-:S04]  /*0180*/  UISETP.NE.U32.AND UP0, UPT, UR4, URZ, UPT ;  /* 0x000000ff0400728c */ /* 0x004fc8000bf05070 */
[----:B------:R-:W-:-:S09]  /*0190*/  UISETP.NE.AND.EX UP0, UPT, UR5, URZ, UPT, UP0 ;  /* 0x000000ff0500728c */ /* 0x000fd2000bf05300 */
[----:B------:R-:W-:Y:S05]  /*01a0*/  BRA.U UP0, `(.L_x_2) ;  /* 0x0000000100287547 */ /* 0x000fea000b800000 */
[----:B------:R-:W2:Y:S02]  /*01b0*/  LDCU.64 UR4, c[0x0][0x8a8] ;  /* 0x00011500ff0477ac */ /* 0x000ea40008000a00 */
[----:B--2---:R-:W-:-:S04]  /*01c0*/  UISETP.NE.U32.AND UP0, UPT, UR4, URZ, UPT ;  /* 0x000000ff0400728c */ /* 0x004fc8000bf05070 */
[----:B------:R-:W-:-:S09]  /*01d0*/  UISETP.NE.AND.EX UP0, UPT, UR5, URZ, UPT, UP0 ;  /* 0x000000ff0500728c */ /* 0x000fd2000bf05300 */
[----:B------:R-:W-:Y:S05]  /*01e0*/  BRA.U !UP0, `(.L_x_3) ;  /* 0x0000000108107547 */ /* 0x000fea000b800000 */
[----:B------:R-:W2:Y:S01]  /*01f0*/  LDC.64 R24, c[0x0][0x8a8] ;  /* 0x00022a00ff187b82 */ /* 0x000ea20000000a00 */
[----:B------:R-:W2:Y:S02]  /*0200*/  LDCU.64 UR4, c[0x0][0x358] ;  /* 0x00006b00ff0477ac */ /* 0x000ea40008000a00 */
[----:B--2---:R2:W5:Y:S01]  /*0210*/  LDG.E R24, desc[UR4][R24.64] ;  /* 0x0000000418187981 */ /* 0x004562000c1e1900 */
[----:B------:R-:W-:Y:S05]  /*0220*/  BRA `(.L_x_2) ;  /* 0x0000000000087947 */ /* 0x000fea0003800000 */
.L_x_3:
[----:B------:R-:W2:Y:S02]  /*0230*/  LDCU UR4, c[0x0][0x8a0] ;  /* 0x00011400ff0477ac */ /* 0x000ea40008000800 */
[----:B--2---:R-:W-:Y:S02]  /*0240*/  MOV R24, UR4 ;  /* 0x0000000400187c02 */ /* 0x004fe40008000f00 */
.L_x_2:
[----:B------:R-:W-:Y:S01]  /*0250*/  IMAD.U32 R0, RZ, RZ, UR17 ;  /* 0x00000011ff007e24 */ /* 0x000fe2000f8e00ff */
[----:B------:R-:W-:Y:S04]  /*0260*/  BSSY.RECONVERGENT B0, `(.L_x_4) ;  /* 0x000000c000007945 */ /* 0x000fe80003800200 */
[C---:B------:R-:W-:Y:S02]  /*0270*/  ISETP.NE.OR P2, PT, R0.reuse, 0x1, !P4 ;  /* 0x000000010000780c */ /* 0x040fe40006745670 */
[----:B------:R-:W-:-:S11]  /*0280*/  ISETP.NE.OR P1, PT, R0, 0x3, !P4 ;  /* 0x000000030000780c */ /* 0x000fd60006725670 */
[----:B------:R-:W-:Y:S05]  /*0290*/  @P2 BRA `(.L_x_5) ;  /* 0x0000000000202947 */ /* 0x000fea0003800000 */
[----:B------:R-:W3:Y:S02]  /*02a0*/  LDCU.64 UR4, c[0x0][0x348] ;  /* 0x00006900ff0477ac */ /* 0x000ee40008000a00 */
[----:B---3--:R-:W-:Y:S02]  /*02b0*/  UIADD3 UR6, UP1, UPT, UR4, 0x80, URZ ;  /* 0x0000008004067890 */ /* 0x008fe4000ff3e0ff */
[----:B------:R-:W-:Y:S02]  /*02c0*/  UIADD3 UR4, UP0, UPT, UR4, 0x180, URZ ;  /* 0x0000018004047890 */ /* 0x000fe4000ff1e0ff */
[----:B------:R-:W-:Y:S02]  /*02d0*/  UIADD3.X UR7, UPT, UPT, URZ, UR5, URZ, UP1, !UPT ;  /* 0x00000005ff077290 */ /* 0x000fe40008ffe4ff */
[----:B------:R-:W-:-:S07]  /*02e0*/  UIADD3.X UR5, UPT, UPT, URZ, UR5, URZ, UP0, !UPT ;  /* 0x00000005ff057290 */ /* 0x000fce00087fe4ff */
[----:B------:R3:W-:Y:S02]  /*02f0*/  UTMACCTL.PF [UR6] ;  /* 0x00000000060079b9 */ /* 0x0007e40008040000 */
[----:B------:R3:W-:Y:S02]  /*0300*/  UTMACCTL.PF [UR4] ;  /* 0x00000000040079b9 */ /* 0x0007e40008040000 */
[----:B---3--:R-:W-:Y:S01]  /*0310*/  NOP ;  /* 0x0000000000007918 */ /* 0x008fe20000000000 */
.L_x_5:
[----:B------:R-:W-:Y:S05]  /*0320*/  BSYNC.RECONVERGENT B0 ;  /* 0x0000000000007941 */ /* 0x000fea0003800200 */
.L_x_4:
[----:B------:R-:W-:Y:S04]  /*0330*/  BSSY.RECONVERGENT B0, `(.L_x_6) ;  /* 0x000000a000007945 */ /* 0x000fe80003800200 */
        /* <DEDUP_REMOVED lines=9> */
.L_x_7:
[----:B------:R-:W-:Y:S05]  /*03d0*/  BSYNC.RECONVERGENT B0 ;  /* 0x0000000000007941 */ /* 0x000fea0003800200 */
.L_x_6:
[----:B------:R-:W3:Y:S01]  /*03e0*/  LDCU.64 UR4, c[0x0][0x888] ;  /* 0x00011100ff0477ac */ /* 0x000ee20008000a00 */
[----:B------:R-:W-:Y:S01]  /*03f0*/  ISETP.NE.AND.EX P0, PT, RZ, UR9, PT, P0 ;  /* 0x00000009ff007c0c */ /* 0x000fe2000bf05300 */
[----:B------:R-:W-:Y:S01]  /*0400*/  UPLOP3.LUT UP3, UPT, UPT, UPT, UPT, 0x80, 0x8 ;  /* 0x000000000008789c */ /* 0x000fe20003f6f070 */
[----:B---3--:R-:W-:-:S04]  /*0410*/  ISETP.NE.U32.AND P1, PT, RZ, UR4, PT ;  /* 0x00000004ff007c0c */ /* 0x008fc8000bf25070 */
[----:B------:R-:W-:-:S13]  /*0420*/  ISETP.NE.AND.EX P1, PT, RZ, UR5, PT, P1 ;  /* 0x00000005ff007c0c */ /* 0x000fda000bf25310 */
[----:B------:R-:W-:Y:S05]  /*0430*/  @P1 BRA P0, `(.L_x_8) ;  /* 0x0000000000281947 */ /* 0x000fea0000000000 */
[----:B------:R-:W-:Y:S01]  /*0440*/  UISETP.NE.U32.AND UP0, UPT, UR8, URZ, UPT ;  /* 0x000000ff0800728c */ /* 0x000fe2000bf05070 */
[----:B-----5:R-:W-:Y:S01]  /*0450*/  FSETP.NEU.AND P0, PT, R27, RZ, PT ;  /* 0x000000ff1b00720b */ /* 0x020fe20003f0d000 */
[----:B------:R-:W-:Y:S02]  /*0460*/  UISETP.NE.U32.AND UP2, UPT, UR4, URZ, UPT ;  /* 0x000000ff0400728c */ /* 0x000fe4000bf45070 */
[----:B------:R-:W-:Y:S02]  /*0470*/  UISETP.NE.AND.EX UP1, UPT, UR9, URZ, UPT, UP0 ;  /* 0x000000ff0900728c */ /* 0x000fe4000bf25300 */
[----:B------:R-:W-:-:S04]  /*0480*/  UISETP.NE.AND.EX UP0, UPT, UR5, URZ, UPT, UP2 ;  /* 0x000000ff0500728c */ /* 0x000fc8000bf05320 */
[----:B------:R-:W-:-:S04]  /*0490*/  USEL UR4, URZ, 0xffffffff, UP0 ;  /* 0xffffffffff047887 */ /* 0x000fc80008000000 */
[----:B------:R-:W-:Y:S01]  /*04a0*/  VOTEU.ANY UP0, P0 ;  /* 0x0000000000ff7886 */ /* 0x000fe20000000100 */
[----:B------:R-:W-:-:S04]  /*04b0*/  @!UP1 USEL UR4, URZ, 0xffffffff, UP0 ;  /* 0xffffffffff049887 */ /* 0x000fc80008000000 */
[----:B------:R-:W-:-:S04]  /*04c0*/  ULOP3.LUT UR4, UR4, 0x1, URZ, 0xc0, !UPT ;  /* 0x0000000104047892 */ /* 0x000fc8000f8ec0ff */
[----:B------:R-:W-:-:S11]  /*04d0*/  UISETP.NE.U32.AND UP3, UPT, UR4, 0x1, UPT ;  /* 0x000000010400788c */ /* 0x000fd6000bf65070 */
.L_x_8:
[----:B-1----:R-:W1:Y:S01]  /*04e0*/  SHFL.IDX PT, R2, R62, RZ, 0x1f ;  /* 0x00001fff3e027589 */ /* 0x002e6200000e0000 */
[----:B------:R-:W-:-:S04]  /*04f0*/  UISETP.NE.AND UP0, UPT, UR17, 0x2, UPT ;  /* 0x000000021100788c */ /* 0x000fc8000bf05270 */
[----:B------:R-:W-:Y:S01]  /*0500*/  USEL UR53, URZ, 0x1, UP0 ;  /* 0x00000001ff357887 */ /* 0x000fe20008000000 */
[----:B-1----:R-:W-:-:S13]  /*0510*/  ISETP.NE.AND P0, PT, R2, RZ, PT ;  /* 0x000000ff0200720c */ /* 0x002fda0003f05270 */
[----:B------:R-:W-:Y:S05]  /*0520*/  @P0 BRA `(.L_x_9) ;  /* 0x0000000000480947 */ /* 0x000fea0003800000 */
[----:B------:R-:W1:Y:S01]  /*0530*/  S2UR UR4, SR_CgaCtaId ;  /* 0x00000000000479c3 */ /* 0x000e620000008800 */
[----:B------:R-:W-:Y:S01]  /*0540*/  UMOV UR5, 0x400 ;  /* 0x0000040000057882 */ /* 0x000fe20000000000 */
[----:B------:R-:W-:Y:S01]  /*0550*/  UMOV UR8, 0x1 ;  /* 0x0000000100087882 */ /* 0x000fe20000000000 */
[----:B------:R-:W-:Y:S01]  /*0560*/  UMOV UR6, 0x7 ;  /* 0x0000000700067882 */ /* 0x000fe20000000000 */
[----:B------:R-:W-:-:S04]  /*0570*/  UIADD3 UR8, UPT, UPT, -UR8, 0x100000, URZ ;  /* 0x0010000008087890 */ /* 0x000fc8000fffe1ff */
[----:B------:R-:W-:Y:S02]  /*0580*/  USHF.L.U32 UR9, UR8, 0xb, URZ ;  /* 0x0000000b08097899 */ /* 0x000fe400080006ff */
[----:B------:R-:W-:Y:S02]  /*0590*/  USHF.L.U32 UR8, UR8, 0x1, URZ ;  /* 0x0000000108087899 */ /* 0x000fe400080006ff */
[----:B------:R-:W-:-:S04]  /*05a0*/  UIADD3 UR6, UPT, UPT, -UR6, 0x100000, URZ ;  /* 0x0010000006067890 */ /* 0x000fc8000fffe1ff */
[----:B------:R-:W-:Y:S02]  /*05b0*/  USHF.L.U32 UR7, UR6, 0xb, URZ ;  /* 0x0000000b06077899 */ /* 0x000fe400080006ff */
[----:B------:R-:W-:Y:S01]  /*05c0*/  USHF.L.U32 UR6, UR6, 0x1, URZ ;  /* 0x0000000106067899 */ /* 0x000fe200080006ff */
[----:B------:R-:W-:Y:S01]  /*05d0*/  ELECT P0, URZ, PT ;  /* 0x0000000000ff782f */ /* 0x000fe20003800000 */
[----:B-1----:R-:W-:Y:S01]  /*05e0*/  ULEA UR4, UR4, UR5, 0x18 ;  /* 0x0000000504047291 */ /* 0x002fe2000f8ec0ff */
[----:B------:R-:W1:Y:S11]  /*05f0*/  FENCE.VIEW.ASYNC.S ;  /* 0x00000000000073c6 */ /* 0x000e760000000000 */
[----:B-1----:R1:W3:Y:S01]  /*0600*/  SYNCS.EXCH.64 URZ, [UR4], UR8 ;  /* 0x0000000804ff75b2 */ /* 0x0022e20008000100 */
[----:B------:R1:W4:Y:S01]  /*0610*/  SYNCS.EXCH.64 URZ, [UR4+0x10], UR6 ;  /* 0x0000100604ff75b2 */ /* 0x0003220008000100 */
[----:B------:R1:W1:Y:S01]  /*0620*/  SYNCS.EXCH.64 URZ, [UR4+0x8], UR8 ;  /* 0x0000080804ff75b2 */ /* 0x0002620008000100 */
[----:B------:R1:W1:Y:S01]  /*0630*/  SYNCS.EXCH.64 URZ, [UR4+0x18], UR6 ;  /* 0x0000180604ff75b2 */ /* 0x0002620008000100 */
[----:B------:R-:W-:Y:S01]  /*0640*/  NOP ;  /* 0x0000000000007918 */ /* 0x000fe20000000000 */
.L_x_9:
[----:B------:R-:W2:Y:S01]  /*0650*/  SHFL.IDX PT, R2, R62, RZ, 0x1f ;  /* 0x00001fff3e027589 */ /* 0x000ea200000e0000 */
[----:B------:R-:W-:Y:S01]  /*0660*/  NOP ;  /* 0x0000000000007918 */ /* 0x000fe20000000000 */
[----:B--2---:R-:W-:-:S13]  /*0670*/  ISETP.NE.AND P0, PT, R2, 0x1, PT ;  /* 0x000000010200780c */ /* 0x004fda0003f05270 */
[----:B------:R-:W-:Y:S05]  /*0680*/  @P0 BRA `(.L_x_10) ;  /* 0x0000000000580947 */ /* 0x000fea0003800000 */
[----:B-1----:R-:W1:Y:S01]  /*0690*/  S2UR UR4, SR_CgaCtaId ;  /* 0x00000000000479c3 */ /* 0x002e620000008800 */
        /* <DEDUP_REMOVED lines=12> */
[----:B-1----:R2:W1:Y:S01]  /*0760*/  SYNCS.EXCH.64 URZ, [UR4+0x20], UR8 ;  /* 0x0000200804ff75b2 */ /* 0x0024620008000100 */
[----:B------:R2:W1:Y:S01]  /*0770*/  SYNCS.EXCH.64 URZ, [UR4+0x40], UR6 ;  /* 0x0000400604ff75b2 */ /* 0x0004620008000100 */
[----:B------:R2:W1:Y:S01]  /*0780*/  SYNCS.EXCH.64 URZ, [UR4+0x28], UR8 ;  /* 0x0000280804ff75b2 */ /* 0x0004620008000100 */
[----:B------:R2:W1:Y:S01]  /*0790*/  SYNCS.EXCH.64 URZ, [UR4+0x48], UR6 ;  /* 0x0000480604ff75b2 */ /* 0x0004620008000100 */
[----:B------:R2:W1:Y:S01]  /*07a0*/  SYNCS.EXCH.64 URZ, [UR4+0x30], UR8 ;  /* 0x0000300804ff75b2 */ /* 0x0004620008000100 */
[----:B------:R2:W1:Y:S01]  /*07b0*/  SYNCS.EXCH.64 URZ, [UR4+0x50], UR6 ;  /* 0x0000500604ff75b2 */ /* 0x0004620008000100 */
[----:B------:R2:W1:Y:S01]  /*07c0*/  SYNCS.EXCH.64 URZ, [UR4+0x38], UR8 ;  /* 0x0000380804ff75b2 */ /* 0x0004620008000100 */
[----:B------:R2:W1:Y:S02]  /*07d0*/  SYNCS.EXCH.64 URZ, [UR4+0x58], UR6 ;  /* 0x0000580604ff75b2 */ /* 0x0004640008000100 */
[----:B--2---:R-:W-:Y:S01]  /*07e0*/  NOP ;  /* 0x0000000000007918 */ /* 0x004fe20000000000 */
.L_x_10:
[----:B------:R-:W2:Y:S01]  /*07f0*/  SHFL.IDX PT, R2, R62, RZ, 0x1f ;  /* 0x00001fff3e027589 */ /* 0x000ea200000e0000 */
[----:B------:R-:W-:Y:S01]  /*0800*/  NOP ;  /* 0x0000000000007918 */ /* 0x000fe20000000000 */
[----:B--2---:R-:W-:-:S13]  /*0810*/  ISETP.NE.AND P0, PT, R2, 0x3, PT ;  /* 0x000000030200780c */ /* 0x004fda0003f05270 */
[----:B------:R-:W-:Y:S05]  /*0820*/  @P0 BRA `(.L_x_11) ;  /* 0x0000000000300947 */ /* 0x000fea0003800000 */
[----:B-1----:R-:W1:Y:S01]  /*0830*/  S2UR UR4, SR_CgaCtaId ;  /* 0x00000000000479c3 */ /* 0x002e620000008800 */
[----:B------:R-:W-:Y:S01]  /*0840*/  UMOV UR6, 0x400 ;  /* 0x0000040000067882 */ /* 0x000fe20000000000 */
[----:B------:R-:W-:Y:S01]  /*0850*/  UMOV UR5, 0x20 ;  /* 0x0000002000057882 */ /* 0x000fe20000000000 */
[----:B------:R-:W-:Y:S01]  /*0860*/  ELECT P0, URZ, PT ;  /* 0x0000000000ff782f */ /* 0x000fe20003800000 */
[----:B-1----:R-:W-:Y:S02]  /*0870*/  ULEA UR6, UR4, UR6, 0x18 ;  /* 0x0000000604067291 */ /* 0x002fe4000f8ec0ff */
[----:B------:R-:W-:-:S04]  /*0880*/  UIADD3 UR4, UPT, UPT, -UR5, 0x100000, URZ ;  /* 0x0010000005047890 */ /* 0x000fc8000fffe1ff */
[----:B------:R-:W-:Y:S02]  /*0890*/  USHF.L.U32 UR5, UR4, 0xb, URZ ;  /* 0x0000000b04057899 */ /* 0x000fe400080006ff */
[----:B------:R-:W-:Y:S01]  /*08a0*/  USHF.L.U32 UR4, UR4, 0x1, URZ ;  /* 0x0000000104047899 */ /* 0x000fe200080006ff */
[----:B------:R-:W1:Y:S11]  /*08b0*/  FENCE.VIEW.ASYNC.S ;  /* 0x00000000000073c6 */ /* 0x000e760000000000 */
[----:B-1----:R2:W1:Y:S01]  /*08c0*/  SYNCS.EXCH.64 URZ, [UR6+0x60], UR4 ;  /* 0x0000600406ff75b2 */ /* 0x0024620008000100 */
[----:B------:R2:W1:Y:S02]  /*08d0*/  SYNCS.EXCH.64 URZ, [UR6+0x68], UR4 ;  /* 0x0000680406ff75b2 */ /* 0x0004640008000100 */
[----:B--2---:R-:W-:Y:S01]  /*08e0*/  NOP ;  /* 0x0000000000007918 */ /* 0x004fe20000000000 */
.L_x_11:
[----:B------:R-:W2:Y:S01]  /*08f0*/  SHFL.IDX PT, R2, R62, RZ, 0x1f ;  /* 0x00001fff3e027589 */ /* 0x000ea200000e0000 */
[----:B------:R-:W-:Y:S01]  /*0900*/  NOP ;  /* 0x0000000000007918 */ /* 0x000fe20000000000 */
[----:B--2---:R-:W-:-:S13]  /*0910*/  ISETP.NE.AND P0, PT, R2, 0x4, PT ;  /* 0x000000040200780c */ /* 0x004fda0003f05270 */
[----:B------:R-:W-:Y:S05]  /*0920*/  @P0 BRA `(.L_x_12) ;  /* 0x00000000004c0947 */ /* 0x000fea0003800000 */
[----:B-1----:R-:W1:Y:S01]  /*0930*/  S2UR UR6, SR_CgaCtaId ;  /* 0x00000000000679c3 */ /* 0x002e620000008800 */
[----:B------:R-:W-:Y:S01]  /*0940*/  UMOV UR4, 0xe20 ;  /* 0x00000e2000047882 */ /* 0x000fe20000000000 */
[----:B------:R-:W-:Y:S01]  /*0950*/  UMOV UR5, 0x400 ;  /* 0x0000040000057882 */ /* 0x000fe20000000000 */
[----:B------:R-:W-:Y:S01]  /*0960*/  USEL UR4, UR4, 0xc20, UP3 ;  /* 0x00000c2004047887 */ /* 0x000fe20009800000 */
[----:B------:R-:W-:Y:S01]  /*0970*/  UMOV UR8, 0x1 ;  /* 0x0000000100087882 */ /* 0x000fe20000000000 */
[----:B------:R-:W-:Y:S01]  /*0980*/  ELECT P0, URZ, PT ;  /* 0x0000000000ff782f */ /* 0x000fe20003800000 */
[----:B------:R-:W-:-:S04]  /*0990*/  UIADD3 UR8, UPT, UPT, -UR8, 0x100000, URZ ;  /* 0x0010000008087890 */ /* 0x000fc8000fffe1ff */
[----:B------:R-:W-:Y:S02]  /*09a0*/  USHF.L.U32 UR9, UR8, 0xb, URZ ;  /* 0x0000000b08097899 */ /* 0x000fe400080006ff */
[----:B------:R-:W-:Y:S02]  /*09b0*/  USHF.L.U32 UR8, UR8, 0x1, URZ ;  /* 0x0000000108087899 */ /* 0x000fe400080006ff */
[----:B-1----:R-:W-:Y:S02]  /*09c0*/  ULEA UR6, UR6, UR5, 0x18 ;  /* 0x0000000506067291 */ /* 0x002fe4000f8ec0ff */
[----:B------:R-:W-:-:S04]  /*09d0*/  UIADD3 UR4, UPT, UPT, -UR4, 0x100000, URZ ;  /* 0x0010000004047890 */ /* 0x000fc8000fffe1ff */
[----:B------:R-:W-:Y:S02]  /*09e0*/  USHF.L.U32 UR5, UR4, 0xb, URZ ;  /* 0x0000000b04057899 */ /* 0x000fe400080006ff */
[----:B------:R-:W-:Y:S01]  /*09f0*/  USHF.L.U32 UR4, UR4, 0x1, URZ ;  /* 0x0000000104047899 */ /* 0x000fe200080006ff */
[----:B------:R-:W1:Y:S03]  /*0a00*/  FENCE.VIEW.ASYNC.S ;  /* 0x00000000000073c6 */ /* 0x000e660000000000 */
[----:B-1----:R2:W1:Y:S08]  /*0a10*/  SYNCS.EXCH.64 URZ, [UR6+0x70], UR8 ;  /* 0x0000700806ff75b2 */ /* 0x0024700008000100 */
[----:B------:R2:W1:Y:S01]  /*0a20*/  SYNCS.EXCH.64 URZ, [UR6+0x80], UR4 ;  /* 0x0000800406ff75b2 */ /* 0x0004620008000100 */
[----:B------:R2:W1:Y:S01]  /*0a30*/  SYNCS.EXCH.64 URZ, [UR6+0x78], UR8 ;  /* 0x0000780806ff75b2 */ /* 0x0004620008000100 */
[----:B------:R2:W1:Y:S02]  /*0a40*/  SYNCS.EXCH.64 URZ, [UR6+0x88], UR4 ;  /* 0x0000880406ff75b2 */ /* 0x0004640008000100 */
[----:B--2---:R-:W-:Y:S01]  /*0a50*/  NOP ;  /* 0x0000000000007918 */ /* 0x004fe20000000000 */
.L_x_12:
        /* <DEDUP_REMOVED lines=26> */
.L_x_13:
[----:B------:R-:W2:Y:S01]  /*0c00*/  SHFL.IDX PT, R2, R62, RZ, 0x1f ;  /* 0x00001fff3e027589 */ /* 0x000ea200000e0000 */
[----:B------:R-:W1:Y:S01]  /*0c10*/  S2UR UR63, SR_CgaCtaId ;  /* 0x00000000003f79c3 */ /* 0x000e620000008800 */
[----:B------:R-:W-:Y:S01]  /*0c20*/  NOP ;  /* 0x0000000000007918 */ /* 0x000fe20000000000 */
[----:B--2---:R-:W-:-:S13]  /*0c30*/  ISETP.NE.AND P0, PT, R2, 0x3, PT ;  /* 0x000000030200780c */ /* 0x004fda0003f05270 */
[----:B-1----:R-:W-:Y:S05]  /*0c40*/  @P0 BRA `(.L_x_14) ;  /* 0x0000000000340947 */ /* 0x002fea0003800000 */
[----:B------:R-:W-:Y:S01]  /*0c50*/  UMOV UR4, 0x400 ;  /* 0x0000040000047882 */ /* 0x000fe20000000000 */
[----:B------:R-:W-:Y:S01]  /*0c60*/  UMOV UR6, 0x20 ;  /* 0x0000002000067882 */ /* 0x000fe20000000000 */
[----:B------:R-:W-:Y:S02]  /*0c70*/  ULEA UR4, UR63, UR4, 0x18 ;  /* 0x000000043f047291 */ /* 0x000fe4000f8ec0ff */
[----:B------:R-:W-:-:S04]  /*0c80*/  UIADD3 UR6, UPT, UPT, -UR6, 0x100000, URZ ;  /* 0x0010000006067890 */ /* 0x000fc8000fffe1ff */
[----:B------:R-:W-:Y:S02]  /*0c90*/  USHF.L.U32 UR7, UR6, 0xb, URZ ;  /* 0x0000000b06077899 */ /* 0x000fe400080006ff */
[----:B------:R-:W-:Y:S01]  /*0ca0*/  USHF.L.U32 UR6, UR6, 0x1, URZ ;  /* 0x0000000106067899 */ /* 0x000fe200080006ff */
[----:B------:R-:W-:Y:S01]  /*0cb0*/  ELECT P0, URZ, PT ;  /* 0x0000000000ff782f */ /* 0x000fe20003800000 */
[----:B------:R-:W1:Y:S10]  /*0cc0*/  FENCE.VIEW.ASYNC.S ;  /* 0x00000000000073c6 */ /* 0x000e740000000000 */
[----:B-1----:R1:W2:Y:S01]  /*0cd0*/  SYNCS.EXCH.64 URZ, [UR4+0xd0], UR6 ;  /* 0x0000d00604ff75b2 */ /* 0x0022a20008000100 */
[----:B------:R1:W1:Y:S01]  /*0ce0*/  SYNCS.EXCH.64 URZ, [UR4+0xe0], UR6 ;  /* 0x0000e00604ff75b2 */ /* 0x0002620008000100 */
[----:B------:R1:W1:Y:S01]  /*0cf0*/  SYNCS.EXCH.64 URZ, [UR4+0xd8], UR6 ;  /* 0x0000d80604ff75b2 */ /* 0x0002620008000100 */
[----:B------:R1:W1:Y:S01]  /*0d00*/  SYNCS.EXCH.64 URZ, [UR4+0xe8], UR6 ;  /* 0x0000e80604ff75b2 */ /* 0x0002620008000100 */
[----:B------:R-:W-:Y:S01]  /*0d10*/  NOP ;  /* 0x0000000000007918 */ /* 0x000fe20000000000 */
.L_x_14:
[----:B------:R-:W3:Y:S01]  /*0d20*/  LDCU UR29, c[0x0][0x36c] ;  /* 0x00006d80ff1d77ac */ /* 0x000ee20008000800 */
[----:B------:R-:W-:Y:S01]  /*0d30*/  ISETP.NE.OR P4, PT, R0, 0x2, !P4 ;  /* 0x000000020000780c */ /* 0x000fe20006785670 */
[----:B------:R-:W-:Y:S01]  /*0d40*/  NOP ;  /* 0x0000000000007918 */ /* 0x000fe20000000000 */
[----:B------:R-:W-:Y:S01]  /*0d50*/  LOP3.LUT R0, R73, 0x1f, RZ, 0xc0, !PT ;  /* 0x0000001f49007812 */ /* 0x000fe200078ec0ff */
[----:B------:R-:W-:Y:S02]  /*0d60*/  UISETP.NE.AND UP4, UPT, UR17, URZ, UPT ;  /* 0x000000ff1100728c */ /* 0x000fe4000bf85270 */
[----:B---3--:R-:W-:-:S09]  /*0d70*/  UISETP.EQ.U32.AND UP0, UPT, UR29, 0x1, UPT ;  /* 0x000000011d00788c */ /* 0x008fd2000bf02070 */
[----:B------:R-:W-:Y:S05]  /*0d80*/  BRA.U !UP0, `(.L_x_15) ;  /* 0x0000000108087547 */ /* 0x000fea000b800000 */
[----:B-12-4-:R-:W-:Y:S01]  /*0d90*/  UCGABAR_ARV ;  /* 0x00000000000079c7 */ /* 0x016fe20008000000 */
[----:B------:R-:W-:Y:S05]  /*0da0*/  BRA `(.L_x_16) ;  /* 0x0000000000047947 */ /* 0x000fea0003800000 */
.L_x_15:
[----:B-12-4-:R-:W-:Y:S01]  /*0db0*/  NOP ;  /* 0x0000000000007918 */ /* 0x016fe20000000000 */
.L_x_16:
[----:B------:R-:W1:Y:S01]  /*0dc0*/  S2UR UR8, SR_CTAID.X ;  /* 0x00000000000879c3 */ /* 0x000e620000002500 */
[----:B------:R-:W-:-:S05]  /*0dd0*/  CS2R.32 R64, SR_CgaSize ;  /* 0x0000000000407805 */ /* 0x000fca0000008a00 */
[----:B------:R-:W-:-:S05]  /*0de0*/  IMAD R64, R64, -0xa0, RZ ;  /* 0xffffff6040407824 */ /* 0x000fca00078e02ff */
[----:B------:R-:W-:-:S14]  /*0df0*/  R2UR UR4, R64 ;  /* 0x00000000400472ca */ /* 0x000fdc00000e0000 */
[----:B------:R-:W2:Y:S01]  /*0e00*/  LDCU UR4, c[0x0][UR4+0x2b0] ;  /* 0x00005600040477ac */ /* 0x000ea20008000800 */
[----:B------:R-:W-:-:S05]  /*0e10*/  CS2R.32 R64, SR_CgaSize ;  /* 0x0000000000407805 */ /* 0x000fca0000008a00 */
[----:B------:R-:W-:-:S05]  /*0e20*/  IMAD R64, R64, -0xa0, RZ ;  /* 0xffffff6040407824 */ /* 0x000fca00078e02ff */
[----:B------:R-:W-:-:S14]  /*0e30*/  R2UR UR5, R64 ;  /* 0x00000000400572ca */ /* 0x000fdc00000e0000 */
[----:B------:R-:W3:Y:S01]  /*0e40*/  LDCU UR5, c[0x0][UR5+0x2b4] ;  /* 0x00005680050577ac */ /* 0x000ee20008000800 */
[----:B------:R-:W4:Y:S01]  /*0e50*/  S2UR UR9, SR_CTAID.Y ;  /* 0x00000000000979c3 */ /* 0x000f220000002600 */
[----:B------:R-:W-:Y:S01]  /*0e60*/  ULOP3.LUT UR70, UR63, 0x3, URZ, 0xc0, !UPT ;  /* 0x000000033f467892 */ /* 0x000fe2000f8ec0ff */
[----:B------:R-:W-:-:S05]  /*0e70*/  CS2R.32 R64, SR_CgaSize ;  /* 0x0000000000407805 */ /* 0x000fca0000008a00 */
[----:B------:R-:W-:-:S05]  /*0e80*/  IMAD R64, R64, -0xa0, RZ ;  /* 0xffffff6040407824 */ /* 0x000fca00078e02ff */
[----:B------:R-:W-:-:S14]  /*0e90*/  R2UR UR10, R64 ;  /* 0x00000000400a72ca */ /* 0x000fdc00000e0000 */
[----:B------:R-:W3:Y:S01]  /*0ea0*/  LDCU UR10, c[0x0][UR10+0x2a0] ;  /* 0x000054000a0a77ac */ /* 0x000ee20008000800 */
[----:B------:R-:W-:-:S05]  /*0eb0*/  CS2R.32 R64, SR_CgaSize ;  /* 0x0000000000407805 */ /* 0x000fca0000008a00 */
[----:B------:R-:W-:-:S05]  /*0ec0*/  IMAD R64, R64, -0xa0, RZ ;  /* 0xffffff6040407824 */ /* 0x000fca00078e02ff */
[----:B------:R-:W-:-:S14]  /*0ed0*/  R2UR UR11, R64 ;  /* 0x00000000400b72ca */ /* 0x000fdc00000e0000 */
[----:B------:R-:W3:Y:S01]  /*0ee0*/  LDCU UR11, c[0x0][UR11+0x2a4] ;  /* 0x000054800b0b77ac */ /* 0x000ee20008000800 */
[----:B------:R-:W3:Y:S01]  /*0ef0*/  S2UR UR60, SR_CTAID.Z ;  /* 0x00000000003c79c3 */ /* 0x000ee20000002700 */
[----:B------:R-:W-:Y:S01]  /*0f00*/  UISETP.GT.U32.AND UP1, UPT, UR70, 0xffff, UPT ;  /* 0x0000ffff4600788c */ /* 0x000fe2000bf24070 */
[----:B------:R-:W3:Y:S01]  /*0f10*/  LDCU UR26, c[0x0][0xb24] ;  /* 0x00016480ff1a77ac */ /* 0x000ee20008000800 */
[----:B-1----:R-:W-:Y:S01]  /*0f20*/  I2FP.F32.U32 R3, UR8 ;  /* 0x0000000800037c45 */ /* 0x002fe20008201000 */
[----:B------:R-:W-:Y:S01]  /*0f30*/  UMOV UR31, 0x1111 ;  /* 0x00001111001f7882 */ /* 0x000fe20000000000 */
[----:B------:R-:W-:Y:S01]  /*0f40*/  UMOV UR30, 0xf ;  /* 0x0000000f001e7882 */ /* 0x000fe20000000000 */
[----:B------:R-:W-:Y:S02]  /*0f50*/  USHF.L.U32 UR38, UR63, 0x7, URZ ;  /* 0x000000073f267899 */ /* 0x000fe400080006ff */
[----:B--2---:R-:W-:Y:S01]  /*0f60*/  FMUL R3, R3, UR4 ;  /* 0x0000000403037c20 */ /* 0x004fe20008400000 */
[----:B------:R-:W-:Y:S01]  /*0f70*/  ULOP3.LUT UR4, UR63, 0xc, URZ, 0xc0, !UPT ;  /* 0x0000000c3f047892 */ /* 0x000fe2000f8ec0ff */
[----:B----4-:R-:W-:Y:S01]  /*0f80*/  I2FP.F32.U32 R2, UR9 ;  /* 0x0000000900027c45 */ /* 0x010fe20008201000 */
[----:B------:R-:W-:-:S03]  /*0f90*/  USHF.L.U32 UR37, UR63, 0xa, URZ ;  /* 0x0000000a3f257899 */ /* 0x000fc600080006ff */
[----:B------:R-:W1:Y:S01]  /*0fa0*/  F2I.U32.TRUNC.NTZ R3, R3 ;  /* 0x0000000300037305 */ /* 0x000e62000020f000 */
[----:B------:R-:W-:Y:S01]  /*0fb0*/  UISETP.GT.U32.AND UP0, UPT, UR4, 0xffff, UPT ;  /* 0x0000ffff0400788c */ /* 0x000fe2000bf04070 */
[----:B---3--:R-:W-:Y:S01]  /*0fc0*/  FMUL R2, R2, UR5 ;  /* 0x0000000502027c20 */ /* 0x008fe20008400000 */
[----:B------:R-:W-:Y:S02]  /*0fd0*/  USEL UR5, UR70, 0xffff, !UP1 ;  /* 0x0000ffff46057887 */ /* 0x000fe4000c800000 */
[----:B------:R-:W-:Y:S02]  /*0fe0*/  USEL UR4, UR4, 0xffff, !UP0 ;  /* 0x0000ffff04047887 */ /* 0x000fe4000c000000 */
[----:B------:R-:W-:Y:S01]  /*0ff0*/  ULOP3.LUT UR5, UR5, 0xffff, URZ, 0xc0, !UPT ;  /* 0x0000ffff05057892 */ /* 0x000fe2000f8ec0ff */
[----:B------:R-:W2:Y:S01]  /*1000*/  F2I.U32.TRUNC.NTZ R2, R2 ;  /* 0x0000000200027305 */ /* 0x000ea2000020f000 */
[----:B------:R-:W-:Y:S02]  /*1010*/  ULOP3.LUT UR4, UR4, 0xffff, URZ, 0xc0, !UPT ;  /* 0x0000ffff04047892 */ /* 0x000fe4000f8ec0ff */
[----:B------:R-:W-:-:S02]  /*1020*/  USHF.L.U32 UR31, UR31, UR5, URZ ;  /* 0x000000051f1f7299 */ /* 0x000fc400080006ff */
[----:B------:R-:W-:Y:S01]  /*1030*/  USHF.L.U32 UR30, UR30, UR4, URZ ;  /* 0x000000041e1e7299 */ /* 0x000fe200080006ff */
[----:B-1----:R-:W-:Y:S01]  /*1040*/  R2UR UR7, R3 ;  /* 0x00000000030772ca */ /* 0x002fe200000e0000 */
[----:B------:R-:W-:Y:S01]  /*1050*/  USHF.R.U32.HI UR27, URZ, 0x2, UR63 ;  /* 0x00000002ff1b7899 */ /* 0x000fe2000801163f */
[----:B------:R-:W1:Y:S01]  /*1060*/  LDCU UR39, c[0x0][0xb24] ;  /* 0x00016480ff2777ac */ /* 0x000e620008000800 */
[----:B------:R-:W3:Y:S01]  /*1070*/  LDCU UR28, c[0x0][0xb30] ;  /* 0x00016600ff1c77ac */ /* 0x000ee20008000800 */
[----:B--2---:R-:W-:Y:S02]  /*1080*/  R2UR UR6, R2 ;  /* 0x00000000020672ca */ /* 0x004fe400000e0000 */
[----:B------:R-:W-:Y:S01]  /*1090*/  PRMT R2, RZ, 0x7610, R2 ;  /* 0x00007610ff027816 */ /* 0x000fe20000000002 */
[----:B------:R-:W-:-:S06]  /*10a0*/  UISETP.NE.AND UP6, UPT, UR17, 0x2, UPT ;  /* 0x000000021100788c */ /* 0x000fcc000bfc5270 */
[----:B------:R-:W-:Y:S02]  /*10b0*/  UIADD3 UR5, UPT, UPT, -UR7, URZ, URZ ;  /* 0x000000ff07057290 */ /* 0x000fe4000fffe1ff */
[----:B------:R-:W-:Y:S02]  /*10c0*/  ULOP3.LUT UR38, UR38, 0x600, URZ, 0xc0, !UPT ;  /* 0x0000060026267892 */ /* 0x000fe4000f8ec0ff */
[----:B------:R-:W-:Y:S02]  /*10d0*/  UIMAD UR5, UR10, UR5, UR8 ;  /* 0x000000050a0572a4 */ /* 0x000fe4000f8e0208 */
[----:B------:R-:W-:Y:S02]  /*10e0*/  ULOP3.LUT UR37, UR37, 0xc00, URZ, 0xc0, !UPT ;  /* 0x00000c0025257892 */ /* 0x000fe4000f8ec0ff */
[----:B------:R-:W-:Y:S02]  /*10f0*/  UIADD3 UR4, UPT, UPT, -UR6, URZ, URZ ;  /* 0x000000ff06047290 */ /* 0x000fe4000fffe1ff */
[----:B------:R-:W-:Y:S01]  /*1100*/  IMAD.U32 R64, RZ, RZ, UR5 ;  /* 0x00000005ff407e24 */ /* 0x000fe2000f8e00ff */
[----:B------:R-:W-:-:S02]  /*1110*/  UISETP.GE.AND UP5, UPT, UR26, 0x1, UPT ;  /* 0x000000011a00788c */ /* 0x000fc4000bfa6270 */
[----:B------:R-:W-:Y:S01]  /*1120*/  UIMAD UR4, UR11, UR4, UR9 ;  /* 0x000000040b0472a4 */ /* 0x000fe2000f8e0209 */
[----:B------:R-:W-:Y:S01]  /*1130*/  UMOV UR16, UR8 ;  /* 0x0000000800107c82 */ /* 0x000fe20008000000 */
[----:B------:R-:W-:-:S04]  /*1140*/  UMOV UR20, UR9 ;  /* 0x0000000900147c82 */ /* 0x000fc80008000000 */
[----:B------:R-:W-:Y:S01]  /*1150*/  IMAD.U32 R63, RZ, RZ, UR4 ;  /* 0x00000004ff3f7e24 */ /* 0x000fe2000f8e00ff */
[----:B-1-3--:R-:W-:Y:S06]  /*1160*/  BRA.U UP4, `(.L_x_17) ;  /* 0x0000000104cc7547 */ /* 0x00afec000b800000 */
[----:B------:R-:W-:Y:S02]  /*1170*/  R2UR UR4, R63 ;  /* 0x000000003f0472ca */ /* 0x000fe400000e0000 */
[----:B------:R-:W-:-:S11]  /*1180*/  R2UR UR23, R64 ;  /* 0x00000000401772ca */ /* 0x000fd600000e0000 */
[----:B------:R-:W-:Y:S02]  /*1190*/  UISETP.NE.AND UP0, UPT, UR4, URZ, UPT ;  /* 0x000000ff0400728c */ /* 0x000fe4000bf05270 */
[----:B------:R-:W-:Y:S02]  /*11a0*/  UISETP.NE.AND UP2, UPT, UR4, 0x1, UPT ;  /* 0x000000010400788c */ /* 0x000fe4000bf45270 */
[----:B------:R-:W-:Y:S02]  /*11b0*/  UISETP.NE.AND UP1, UPT, UR23, URZ, UP0 ;  /* 0x000000ff1700728c */ /* 0x000fe40008725270 */
[----:B------:R-:W-:Y:S02]  /*11c0*/  USEL UR6, URZ, 0x2, UP0 ;  /* 0x00000002ff067887 */ /* 0x000fe40008000000 */
[----:B------:R-:W-:Y:S02]  /*11d0*/  USEL UR9, URZ, 0x1, UP1 ;  /* 0x00000001ff097887 */ /* 0x000fe40008800000 */
[----:B------:R-:W-:-:S02]  /*11e0*/  UISETP.NE.AND UP1, UPT, UR4, 0x2, UPT ;  /* 0x000000020400788c */ /* 0x000fc4000bf25270 */
[----:B------:R-:W-:Y:S02]  /*11f0*/  USEL UR12, URZ, 0x4, UP0 ;  /* 0x00000004ff0c7887 */ /* 0x000fe40008000000 */
[----:B------:R-:W-:Y:S02]  /*1200*/  USEL UR18, URZ, 0x8, UP0 ;  /* 0x00000008ff127887 */ /* 0x000fe40008000000 */
[----:B------:R-:W-:Y:S02]  /*1210*/  UISETP.NE.AND UP0, UPT, UR4, 0x3, UPT ;  /* 0x000000030400788c */ /* 0x000fe4000bf05270 */
[----:B------:R-:W-:Y:S02]  /*1220*/  USEL UR4, URZ, 0x100, UP1 ;  /* 0x00000100ff047887 */ /* 0x000fe40008800000 */
[----:B------:R-:W-:Y:S02]  /*1230*/  USEL UR10, URZ, 0x200, UP1 ;  /* 0x00000200ff0a7887 */ /* 0x000fe40008800000 */
[----:B------:R-:W-:-:S02]  /*1240*/  USEL UR14, URZ, 0x400, UP1 ;  /* 0x00000400ff0e7887 */ /* 0x000fc40008800000 */
[----:B------:R-:W-:Y:S02]  /*1250*/  USEL UR21, URZ, 0x800, UP1 ;  /* 0x00000800ff157887 */ /* 0x000fe40008800000 */
[----:B------:R-:W-:Y:S02]  /*1260*/  USEL UR5, URZ, 0x10, UP2 ;  /* 0x00000010ff057887 */ /* 0x000fe40009000000 */
[----:B------:R-:W-:Y:S02]  /*1270*/  UISETP.NE.AND UP1, UPT, UR23, URZ, UPT ;  /* 0x000000ff1700728c */ /* 0x000fe4000bf25270 */
[----:B------:R-:W-:Y:S02]  /*1280*/  USEL UR7, URZ, 0x1000, UP0 ;  /* 0x00001000ff077887 */ /* 0x000fe40008000000 */
[----:B------:R-:W-:Y:S02]  /*1290*/  USEL UR11, URZ, 0x2000, UP0 ;  /* 0x00002000ff0b7887 */ /* 0x000fe40008000000 */
[----:B------:R-:W-:-:S02]  /*12a0*/  USEL UR15, URZ, 0x4000, UP0 ;  /* 0x00004000ff0f7887 */ /* 0x000fc40008000000 */
[----:B------:R-:W-:Y:S02]  /*12b0*/  USEL UR22, URZ, 0x8000, UP0 ;  /* 0x00008000ff167887 */ /* 0x000fe40008000000 */
[----:B------:R-:W-:Y:S02]  /*12c0*/  UISETP.NE.AND UP0, UPT, UR23, 0x1, UPT ;  /* 0x000000011700788c */ /* 0x000fe4000bf05270 */
[----:B------:R-:W-:Y:S02]  /*12d0*/  USEL UR5, UR5, 0x10, UP1 ;  /* 0x0000001005057887 */ /* 0x000fe40008800000 */
[----:B------:R-:W-:Y:S02]  /*12e0*/  USEL UR4, UR4, 0x100, UP1 ;  /* 0x0000010004047887 */ /* 0x000fe40008800000 */
[----:B------:R-:W-:Y:S02]  /*12f0*/  USEL UR8, URZ, 0x20, UP2 ;  /* 0x00000020ff087887 */ /* 0x000fe40009000000 */
[----:B------:R-:W-:-:S02]  /*1300*/  USEL UR7, UR7, 0x1000, UP1 ;  /* 0x0000100007077887 */ /* 0x000fc40008800000 */
[----:B------:R-:W-:Y:S02]  /*1310*/  USEL UR6, UR6, 0x2, UP0 ;  /* 0x0000000206067887 */ /* 0x000fe40008000000 */
[----:B------:R-:W-:Y:S02]  /*1320*/  UIADD3 UR4, UPT, UPT, UR4, UR5, UR9 ;  /* 0x0000000504047290 */ /* 0x000fe4000fffe009 */
[----:B------:R-:W-:Y:S02]  /*1330*/  UISETP.NE.AND UP1, UPT, UR23, 0x2, UPT ;  /* 0x000000021700788c */ /* 0x000fe4000bf25270 */
[----:B------:R-:W-:Y:S02]  /*1340*/  USEL UR8, UR8, 0x20, UP0 ;  /* 0x0000002008087887 */ /* 0x000fe40008000000 */
[----:B------:R-:W-:Y:S02]  /*1350*/  USEL UR5, UR10, 0x200, UP0 ;  /* 0x000002000a057887 */ /* 0x000fe40008000000 */
[----:B------:R-:W-:-:S02]  /*1360*/  UIADD3 UR4, UPT, UPT, UR6, UR7, UR4 ;  /* 0x0000000706047290 */ /* 0x000fc4000fffe004 */
[----:B------:R-:W-:Y:S02]  /*1370*/  USEL UR13, URZ, 0x40, UP2 ;  /* 0x00000040ff0d7887 */ /* 0x000fe40009000000 */
[----:B------:R-:W-:Y:S02]  /*1380*/  USEL UR9, UR11, 0x2000, UP0 ;  /* 0x000020000b097887 */ /* 0x000fe40008000000 */
[----:B------:R-:W-:Y:S02]  /*1390*/  USEL UR7, UR12, 0x4, UP1 ;  /* 0x000000040c077887 */ /* 0x000fe40008800000 */
[----:B------:R-:W-:Y:S02]  /*13a0*/  UIADD3 UR4, UPT, UPT, UR5, UR8, UR4 ;  /* 0x0000000805047290 */ /* 0x000fe4000fffe004 */
[----:B------:R-:W-:Y:S02]  /*13b0*/  UISETP.NE.AND UP0, UPT, UR23, 0x3, UPT ;  /* 0x000000031700788c */ /* 0x000fe4000bf05270 */
[----:B------:R-:W-:-:S02]  /*13c0*/  USEL UR6, UR13, 0x40, UP1 ;  /* 0x000000400d067887 */ /* 0x000fc40008800000 */
[----:B------:R-:W-:Y:S02]  /*13d0*/  USEL UR5, UR14, 0x400, UP1 ;  /* 0x000004000e057887 */ /* 0x000fe40008800000 */
[----:B------:R-:W-:Y:S02]  /*13e0*/  UIADD3 UR4, UPT, UPT, UR7, UR9, UR4 ;  /* 0x0000000907047290 */ /* 0x000fe4000fffe004 */
[----:B------:R-:W-:Y:S02]  /*13f0*/  USEL UR19, URZ, 0x80, UP2 ;  /* 0x00000080ff137887 */ /* 0x000fe40009000000 */
[----:B------:R-:W-:Y:S02]  /*1400*/  USEL UR9, UR15, 0x4000, UP1 ;  /* 0x000040000f097887 */ /* 0x000fe40008800000 */
[----:B------:R-:W-:Y:S02]  /*1410*/  USEL UR8, UR18, 0x8, UP0 ;  /* 0x0000000812087887 */ /* 0x000fe40008000000 */
[----:B------:R-:W-:-:S02]  /*1420*/  UIADD3 UR4, UPT, UPT, UR5, UR6, UR4 ;  /* 0x0000000605047290 */ /* 0x000fc4000fffe004 */
[----:B------:R-:W-:Y:S02]  /*1430*/  USEL UR7, UR19, 0x80, UP0 ;  /* 0x0000008013077887 */ /* 0x000fe40008000000 */
[----:B------:R-:W-:Y:S02]  /*1440*/  USEL UR6, UR21, 0x800, UP0 ;  /* 0x0000080015067887 */ /* 0x000fe40008000000 */
[----:B------:R-:W-:Y:S02]  /*1450*/  UIADD3 UR4, UPT, UPT, UR8, UR9, UR4 ;  /* 0x0000000908047290 */ /* 0x000fe4000fffe004 */
[----:B------:R-:W-:Y:S02]  /*1460*/  USEL UR5, UR22, 0x8000, UP0 ;  /* 0x0000800016057887 */ /* 0x000fe40008000000 */
[----:B------:R-:W-:-:S04]  /*1470*/  UIADD3 UR4, UPT, UPT, UR6, UR7, UR4 ;  /* 0x0000000706047290 */ /* 0x000fc8000fffe004 */
[----:B------:R-:W-:-:S06]  /*1480*/  UIADD3 UR4, UPT, UPT, UR4, UR5, URZ ;  /* 0x0000000504047290 */ /* 0x000fcc000fffe0ff */
[----:B------:R-:W-:Y:S02]  /*1490*/  IMAD.U32 R2, RZ, RZ, UR4 ;  /* 0x00000004ff027e24 */ /* 0x000fe4000f8e00ff */
.L_x_17:
[----:B------:R-:W-:Y:S05]  /*14a0*/  BRA.U !UP5, `(.L_x_18) ;  /* 0x000000010dd47547 */ /* 0x000fea000b800000 */
[----:B------:R-:W1:Y:S01]  /*14b0*/  LDCU.128 UR12, c[0x0][0xb10] ;  /* 0x00016200ff0c77ac */ /* 0x000e620008000c00 */
[----:B------:R-:W2:Y:S01]  /*14c0*/  LDCU UR6, c[0x0][0x370] ;  /* 0x00006e00ff0677ac */ /* 0x000ea20008000800 */
[----:B------:R-:W3:Y:S01]  /*14d0*/  LDCU UR5, c[0x0][0x374] ;  /* 0x00006e80ff0577ac */ /* 0x000ee20008000800 */
[----:B------:R-:W4:Y:S01]  /*14e0*/  LDCU UR21, c[0x0][0xb0c] ;  /* 0x00016180ff1577ac */ /* 0x000f220008000800 */
[----:B------:R-:W4:Y:S01]  /*14f0*/  LDCU UR7, c[0x0][0xb20] ;  /* 0x00016400ff0777ac */ /* 0x000f220008000800 */
[----:B------:R-:W4:Y:S01]  /*1500*/  LDCU.64 UR8, c[0x0][0xb28] ;  /* 0x00016500ff0877ac */ /* 0x000f220008000a00 */
[----:B-1----:R-:W-:Y:S02]  /*1510*/  UISETP.NE.AND UP0, UPT, UR14, 0x1, UPT ;  /* 0x000000010e00788c */ /* 0x002fe4000bf05270 */
[----:B---3--:R-:W-:Y:S02]  /*1520*/  UIMAD.WIDE.U32 UR10, UR5, UR15, URZ ;  /* 0x0000000f050a72a5 */ /* 0x008fe4000f8e00ff */
[----:B--2---:R-:W-:-:S02]  /*1530*/  UIMAD.WIDE.U32 UR22, UR6, UR12, URZ ;  /* 0x0000000c061672a5 */ /* 0x004fc4000f8e00ff */
[----:B----4-:R-:W-:Y:S02]  /*1540*/  UISETP.NE.AND UP1, UPT, UR21, 0x1, UPT ;  /* 0x000000011500788c */ /* 0x010fe4000bf25270 */
[----:B------:R-:W-:Y:S01]  /*1550*/  UISETP.NE.AND UP2, UPT, UR26, 0x1, UPT ;  /* 0x000000011a00788c */ /* 0x000fe2000bf45270 */
[----:B------:R-:W-:Y:S02]  /*1560*/  UMOV UR10, UR11 ;  /* 0x0000000b000a7c82 */ /* 0x000fe40008000000 */
[----:B------:R-:W-:Y:S01]  /*1570*/  UMOV UR22, UR23 ;  /* 0x0000001700167c82 */ /* 0x000fe20008000000 */
[----:B------:R-:W-:Y:S02]  /*1580*/  @UP0 USHF.R.U32.HI UR5, URZ, UR7, UR10 ;  /* 0x00000007ff050299 */ /* 0x000fe4000801160a */
[----:B------:R-:W-:Y:S02]  /*1590*/  UIMAD.WIDE.U32 UR24, UR20, UR15, URZ ;  /* 0x0000000f141872a5 */ /* 0x000fe4000f8e00ff */
[----:B------:R-:W-:-:S02]  /*15a0*/  UIMAD.WIDE.U32 UR10, UR5, UR8, URZ ;  /* 0x00000008050a72a5 */ /* 0x000fc4000f8e00ff */
[----:B------:R-:W-:Y:S02]  /*15b0*/  @UP1 USHF.R.U32.HI UR6, URZ, UR13, UR22 ;  /* 0x0000000dff061299 */ /* 0x000fe40008011616 */
[----:B------:R-:W-:Y:S02]  /*15c0*/  UIMAD.WIDE.U32 UR18, UR16, UR12, URZ ;  /* 0x0000000c101272a5 */ /* 0x000fe4000f8e00ff */
[----:B------:R-:W-:Y:S01]  /*15d0*/  UIMAD.WIDE.U32 UR22, UR6, UR8, URZ ;  /* 0x00000008061672a5 */ /* 0x000fe2000f8e00ff */
[----:B------:R-:W-:Y:S01]  /*15e0*/  UMOV UR4, UR25 ;  /* 0x0000001900047c82 */ /* 0x000fe20008000000 */
[----:B------:R-:W-:Y:S01]  /*15f0*/  UMOV UR10, UR11 ;  /* 0x0000000b000a7c82 */ /* 0x000fe20008000000 */
[----:B------:R-:W-:Y:S02]  /*1600*/  USHF.R.U32.HI UR4, URZ, UR7, UR4 ;  /* 0x00000007ff047299 */ /* 0x000fe40008011604 */
[----:B------:R-:W-:Y:S01]  /*1610*/  @UP2 USHF.R.U32.HI UR5, URZ, UR9, UR10 ;  /* 0x00000009ff052299 */ /* 0x000fe2000801160a */
[----:B------:R-:W-:Y:S01]  /*1620*/  UMOV UR18, UR19 ;  /* 0x0000001300127c82 */ /* 0x000fe20008000000 */
[----:B------:R-:W-:Y:S01]  /*1630*/  UMOV UR22, UR23 ;  /* 0x0000001700167c82 */ /* 0x000fe20008000000 */
[----:B------:R-:W-:-:S02]  /*1640*/  USHF.R.U32.HI UR13, URZ, UR13, UR18 ;  /* 0x0000000dff0d7299 */ /* 0x000fc40008011612 */
[----:B------:R-:W-:Y:S02]  /*1650*/  USEL UR4, UR20, UR4, !UP0 ;  /* 0x0000000414047287 */ /* 0x000fe4000c000000 */
[----:B------:R-:W-:Y:S02]  /*1660*/  @UP2 USHF.R.U32.HI UR6, URZ, UR9, UR22 ;  /* 0x00000009ff062299 */ /* 0x000fe40008011616 */
[----:B------:R-:W-:Y:S02]  /*1670*/  UIMAD UR7, UR5, UR26, URZ ;  /* 0x0000001a050772a4 */ /* 0x000fe4000f8e02ff */
[----:B------:R-:W-:Y:S02]  /*1680*/  USEL UR5, UR16, UR13, !UP1 ;  /* 0x0000000d10057287 */ /* 0x000fe4000c800000 */
[----:B------:R-:W-:Y:S02]  /*1690*/  UIMAD UR12, UR6, UR26, URZ ;  /* 0x0000001a060c72a4 */ /* 0x000fe4000f8e02ff */
[----:B------:R-:W-:-:S02]  /*16a0*/  UISETP.GE.AND UP0, UPT, UR4, UR7, UPT ;  /* 0x000000070400728c */ /* 0x000fc4000bf06270 */
[----:B------:R-:W-:Y:S02]  /*16b0*/  UIMAD.WIDE.U32 UR10, UR4, UR8, URZ ;  /* 0x00000008040a72a5 */ /* 0x000fe4000f8e00ff */
[----:B------:R-:W-:Y:S02]  /*16c0*/  UISETP.GE.OR UP0, UPT, UR5, UR12, UP0 ;  /* 0x0000000c0500728c */ /* 0x000fe40008706670 */
[----:B------:R-:W-:Y:S02]  /*16d0*/  UIMAD.WIDE.U32 UR12, UR5, UR8, URZ ;  /* 0x00000008050c72a5 */ /* 0x000fe4000f8e00ff */
[----:B------:R-:W-:Y:S01]  /*16e0*/  UIADD3 UR10, UPT, UPT, -UR4, URZ, URZ ;  /* 0x000000ff040a7290 */ /* 0x000fe2000fffe1ff */
[----:B------:R-:W-:Y:S01]  /*16f0*/  UMOV UR8, UR11 ;  /* 0x0000000b00087c82 */ /* 0x000fe20008000000 */
[----:B------:R-:W-:Y:S02]  /*1700*/  UIADD3 UR11, UPT, UPT, -UR5, URZ, URZ ;  /* 0x000000ff050b7290 */ /* 0x000fe4000fffe1ff */
[----:B------:R-:W-:-:S03]  /*1710*/  USHF.R.U32.HI UR8, URZ, UR9, UR8 ;  /* 0x00000009ff087299 */ /* 0x000fc60008011608 */
[----:B------:R-:W-:Y:S01]  /*1720*/  @!UP0 UMOV UR7, UR13 ;  /* 0x0000000d00078c82 */ /* 0x000fe20008000000 */
[----:B------:R-:W-:Y:S02]  /*1730*/  UIMAD UR20, UR14, UR10, UR20 ;  /* 0x0000000a0e1472a4 */ /* 0x000fe4000f8e0214 */
[----:B------:R-:W-:Y:S02]  /*1740*/  USEL UR8, UR4, UR8, !UP2 ;  /* 0x0000000804087287 */ /* 0x000fe4000d000000 */
[----:B------:R-:W-:Y:S02]  /*1750*/  @!UP0 USHF.R.U32.HI UR7, URZ, UR9, UR7 ;  /* 0x00000009ff078299 */ /* 0x000fe40008011607 */
[----:B------:R-:W-:Y:S02]  /*1760*/  UIADD3 UR9, UPT, UPT, -UR8, URZ, URZ ;  /* 0x000000ff08097290 */ /* 0x000fe4000fffe1ff */
[----:B------:R-:W-:Y:S02]  /*1770*/  @!UP0 USEL UR7, UR5, UR7, !UP2 ;  /* 0x0000000705078287 */ /* 0x000fe4000d000000 */
[----:B------:R-:W-:-:S02]  /*1780*/  UIMAD UR9, UR26, UR9, UR4 ;  /* 0x000000091a0972a4 */ /* 0x000fc4000f8e0204 */
[----:B------:R-:W-:Y:S02]  /*1790*/  @!UP0 UIADD3 UR8, UPT, UPT, UR8, -UR7, URZ ;  /* 0x8000000708088290 */ /* 0x000fe4000fffe0ff */
[----:B------:R-:W-:Y:S02]  /*17a0*/  @!UP0 UIMAD UR6, UR9, UR6, UR7 ;  /* 0x00000006090682a4 */ /* 0x000fe4000f8e0207 */
[----:B------:R-:W-:Y:S02]  /*17b0*/  @!UP0 UIMAD UR4, UR8, UR26, UR5 ;  /* 0x0000001a080482a4 */ /* 0x000fe4000f8e0205 */
[----:B------:R-:W-:Y:S02]  /*17c0*/  UIMAD UR16, UR21, UR11, UR16 ;  /* 0x0000000b151072a4 */ /* 0x000fe4000f8e0210 */
[----:B------:R-:W-:Y:S01]  /*17d0*/  UIMAD UR20, UR4, UR14, UR20 ;  /* 0x0000000e041472a4 */ /* 0x000fe2000f8e0214 */
[----:B------:R-:W-:Y:S02]  /*17e0*/  @!UP0 UMOV UR5, UR6 ;  /* 0x0000000600058c82 */ /* 0x000fe40008000000 */
[----:B------:R-:W-:-:S12]  /*17f0*/  UIMAD UR16, UR5, UR21, UR16 ;  /* 0x00000015051072a4 */ /* 0x000fd8000f8e0210 */
.L_x_18:
[----:B------:R-:W-:-:S09]  /*1800*/  UISETP.NE.AND UP0, UPT, UR28, 0x1, UPT ;  /* 0x000000011c00788c */ /* 0x000fd2000bf05270 */
[----:B------:R-:W-:Y:S05]  /*1810*/  BRA.U UP0, `(.L_x_19) ;  /* 0x0000000100447547 */ /* 0x000fea000b800000 */
[----:B------:R-:W1:Y:S01]  /*1820*/  LDCU.128 UR8, c[0x0][0xb10] ;  /* 0x00016200ff0877ac */ /* 0x000e620008000c00 */
[----:B------:R-:W2:Y:S01]  /*1830*/  LDCU UR12, c[0x0][0xb0c] ;  /* 0x00016180ff0c77ac */ /* 0x000ea20008000800 */
[----:B------:R-:W3:Y:S01]  /*1840*/  LDCU UR13, c[0x0][0xb20] ;  /* 0x00016400ff0d77ac */ /* 0x000ee20008000800 */
[----:B-1----:R-:W-:Y:S02]  /*1850*/  UIMAD.WIDE.U32 UR6, UR16, UR8, URZ ;  /* 0x00000008100672a5 */ /* 0x002fe4000f8e00ff */
[----:B------:R-:W-:Y:S02]  /*1860*/  UIMAD.WIDE.U32 UR4, UR20, UR11, URZ ;  /* 0x0000000b140472a5 */ /* 0x000fe4000f8e00ff */
[----:B--2---:R-:W-:Y:S02]  /*1870*/  UISETP.NE.AND UP1, UPT, UR12, 0x1, UPT ;  /* 0x000000010c00788c */ /* 0x004fe4000bf25270 */
[----:B------:R-:W-:Y:S01]  /*1880*/  UISETP.NE.AND UP0, UPT, UR10, 0x1, UPT ;  /* 0x000000010a00788c */ /* 0x000fe2000bf05270 */
[----:B------:R-:W-:-:S02]  /*1890*/  UMOV UR6, UR7 ;  /* 0x0000000700067c82 */ /* 0x000fc40008000000 */
[----:B------:R-:W-:Y:S01]  /*18a0*/  UMOV UR4, UR5 ;  /* 0x0000000500047c82 */ /* 0x000fe20008000000 */
[----:B------:R-:W-:Y:S02]  /*18b0*/  USHF.R.U32.HI UR9, URZ, UR9, UR6 ;  /* 0x00000009ff097299 */ /* 0x000fe40008011606 */
[----:B---3--:R-:W-:Y:S02]  /*18c0*/  USHF.R.U32.HI UR4, URZ, UR13, UR4 ;  /* 0x0000000dff047299 */ /* 0x008fe40008011604 */
[----:B------:R-:W-:Y:S02]  /*18d0*/  USEL UR5, UR16, UR9, !UP1 ;  /* 0x0000000910057287 */ /* 0x000fe4000c800000 */
[----:B------:R-:W-:-:S04]  /*18e0*/  USEL UR4, UR20, UR4, !UP0 ;  /* 0x0000000414047287 */ /* 0x000fc8000c000000 */
[----:B------:R-:W-:Y:S02]  /*18f0*/  UIADD3 UR6, UPT, UPT, UR5, -UR4, URZ ;  /* 0x8000000405067290 */ /* 0x000fe4000fffe0ff */
[----:B------:R-:W-:Y:S02]  /*1900*/  UIADD3 UR4, UPT, UPT, -UR5, UR4, URZ ;  /* 0x0000000405047290 */ /* 0x000fe4000fffe1ff */
[----:B------:R-:W-:Y:S02]  /*1910*/  UIMAD UR20, UR6, UR10, UR20 ;  /* 0x0000000a061472a4 */ /* 0x000fe4000f8e0214 */
[----:B------:R-:W-:-:S12]  /*1920*/  UIMAD UR16, UR4, UR12, UR16 ;  /* 0x0000000c041072a4 */ /* 0x000fd8000f8e0210 */
.L_x_19:
[----:B------:R-:W-:-:S09]  /*1930*/  UISETP.EQ.U32.AND UP0, UPT, UR29, 0x1, UPT ;  /* 0x000000011d00788c */ /* 0x000fd2000bf02070 */
[----:B------:R-:W-:Y:S05]  /*1940*/  BRA.U !UP0, `(.L_x_20) ;  /* 0x00000001080c7547 */ /* 0x000fea000b800000 */
[----:B------:R-:W-:Y:S01]  /*1950*/  UCGABAR_WAIT ;  /* 0x0000000000007dc7 */ /* 0x000fe20008000000 */
[----:B------:R-:W-:Y:S01]  /*1960*/  CCTL.IVALL ;  /* 0x00000000ff00798f */ /* 0x000fe20002000000 */
[----:B------:R-:W-:Y:S05]  /*1970*/  BRA `(.L_x_21) ;  /* 0x0000000000047947 */ /* 0x000fea0003800000 */
.L_x_20:
[----:B------:R-:W-:Y:S06]  /*1980*/  BAR.SYNC.DEFER_BLOCKING 0x0 ;  /* 0x0000000000007b1d */ /* 0x000fec0000010000 */
.L_x_21:
[----:B------:R-:W-:Y:S05]  /*1990*/  BRA.U UP6, `(.L_x_22) ;  /* 0x0000001506c47547 */ /* 0x000fea000b800000 */
[----:B------:R-:W1:Y:S01]  /*19a0*/  LDCU UR6, c[0x0][0x38c] ;  /* 0x00007180ff0677ac */ /* 0x000e620008000800 */
[----:B------:R-:W-:Y:S01]  /*19b0*/  PLOP3.LUT P2, PT, PT, PT, UP3, 0x80, 0x8 ;  /* 0x000000000008781c */ /* 0x000fe20003f4f038 */
[----:B------:R-:W-:Y:S01]  /*19c0*/  IMAD.MOV.U32 R12, RZ, RZ, 0x1 ;  /* 0x00000001ff0c7424 */ /* 0x000fe200078e00ff */
[----:B------:R-:W-:Y:S01]  /*19d0*/  ISETP.EQ.OR P3, PT, R0, RZ, P4 ;  /* 0x000000ff0000720c */ /* 0x000fe20002762670 */
[----:B------:R-:W-:Y:S01]  /*19e0*/  UISETP.NE.AND UP1, UPT, UR17, URZ, UPT ;  /* 0x000000ff1100728c */ /* 0x000fe2000bf25270 */
[----:B------:R-:W-:Y:S02]  /*19f0*/  PLOP3.LUT P2, PT, P2, PT, PT, 0x8, 0x80 ;  /* 0x000000000080781c */ /* 0x000fe4000174e170 */
[----:B------:R-:W-:Y:S01]  /*1a00*/  CS2R R10, SRZ ;  /* 0x00000000000a7805 */ /* 0x000fe2000001ff00 */
[----:B------:R-:W-:Y:S01]  /*1a10*/  IMAD.MOV.U32 R9, RZ, RZ, RZ ;  /* 0x000000ffff097224 */ /* 0x000fe200078e00ff */
[----:B------:R-:W2:Y:S01]  /*1a20*/  LDCU UR65, c[0x0][0x370] ;  /* 0x00006e00ff4177ac */ /* 0x000ea20008000800 */
[----:B------:R-:W-:Y:S01]  /*1a30*/  IMAD.MOV.U32 R8, RZ, RZ, 0x1 ;  /* 0x00000001ff087424 */ /* 0x000fe200078e00ff */
[----:B------:R-:W3:Y:S01]  /*1a40*/  LDCU.64 UR54, c[0x0][0x348] ;  /* 0x00006900ff3677ac */ /* 0x000ee20008000a00 */
[----:B------:R-:W4:Y:S01]  /*1a50*/  LDCU UR64, c[0x0][0x374] ;  /* 0x00006e80ff4077ac */ /* 0x000f220008000800 */
[----:B-1----:R-:W-:-:S02]  /*1a60*/  UIADD3 UR5, UPT, UPT, UR6, 0x7f, URZ ;  /* 0x0000007f06057890 */ /* 0x002fc4000fffe0ff */
[----:B------:R-:W-:Y:S02]  /*1a70*/  UIADD3 UR71, UPT, UPT, UR6, 0xfe, URZ ;  /* 0x000000fe06477890 */ /* 0x000fe4000fffe0ff */
[----:B------:R-:W-:Y:S02]  /*1a80*/  USHF.R.S32.HI UR4, URZ, 0x1f, UR5 ;  /* 0x0000001fff047899 */ /* 0x000fe40008011405 */
[----:B------:R-:W-:Y:S02]  /*1a90*/  USEL UR53, UR53, 0x2, UP1 ;  /* 0x0000000235357887 */ /* 0x000fe40008800000 */
[----:B------:R-:W-:Y:S02]  /*1aa0*/  ULEA.HI UR4, UR4, UR5, URZ, 0x7 ;  /* 0x0000000504047291 */ /* 0x000fe4000f8f38ff */
[----:B------:R-:W-:Y:S02]  /*1ab0*/  USHF.L.U32 UR5, UR27, 0x4, URZ ;  /* 0x000000041b057899 */ /* 0x000fe400080006ff */
[----:B------:R-:W-:-:S02]  /*1ac0*/  USHF.R.S32.HI UR67, URZ, 0x7, UR4 ;  /* 0x00000007ff437899 */ /* 0x000fc40008011404 */
[----:B------:R-:W-:Y:S02]  /*1ad0*/  UIADD3 UR4, UPT, UPT, UR6, -0x1, URZ ;  /* 0xffffffff06047890 */ /* 0x000fe4000fffe0ff */
[----:B------:R-:W-:Y:S02]  /*1ae0*/  UISETP.LT.U32.AND UP0, UPT, UR67, 0x2, UPT ;  /* 0x000000024300788c */ /* 0x000fe4000bf01070 */
[----:B------:R-:W-:Y:S02]  /*1af0*/  UISETP.GE.U32.AND UP2, UPT, UR4, -0xff, UPT ;  /* 0xffffff010400788c */ /* 0x000fe4000bf46070 */
[----:B------:R-:W-:Y:S02]  /*1b00*/  USEL UR66, UR67, 0x2, UP0 ;  /* 0x0000000243427887 */ /* 0x000fe40008000000 */
[----:B------:R-:W-:Y:S02]  /*1b10*/  ULOP3.LUT UR68, UR5, 0x30, URZ, 0xe2, !UPT ;  /* 0x0000003005447892 */ /* 0x000fe4000f8ee2ff */
[----:B------:R-:W-:-:S02]  /*1b20*/  UIADD3 UR45, UPT, UPT, UR66, -0x1, URZ ;  /* 0xffffffff422d7890 */ /* 0x000fc4000fffe0ff */
[----:B------:R-:W-:Y:S01]  /*1b30*/  UIADD3 UR69, UPT, UPT, UR67, -UR66, URZ ;  /* 0x8000004243457290 */ /* 0x000fe2000fffe0ff */
[----:B------:R-:W-:Y:S02]  /*1b40*/  UMOV UR29, URZ ;  /* 0x000000ff001d7c82 */ /* 0x000fe40008000000 */
[----:B------:R-:W-:-:S04]  /*1b50*/  @UP2 UIADD3 UR45, UPT, UPT, UR66, URZ, URZ ;  /* 0x000000ff422d2290 */ /* 0x000fc8000fffe0ff */
[----:B--234-:R-:W-:-:S12]  /*1b60*/  UIADD3 UR45, UPT, UPT, UR45, 0x1, URZ ;  /* 0x000000012d2d7890 */ /* 0x01cfd8000fffe0ff */
.L_x_46:
[----:B------:R-:W-:Y:S01]  /*1b70*/  UISETP.NE.AND UP0, UPT, UR63, URZ, UPT ;  /* 0x000000ff3f00728c */ /* 0x000fe2000bf05270 */
[----:B-1----:R-:W1:Y:S08]  /*1b80*/  S2UR UR63, SR_CgaCtaId ;  /* 0x00000000003f79c3 */ /* 0x002e700000008800 */
[----:B---3--:R-:W-:Y:S05]  /*1b90*/  BRA.U UP0, `(.L_x_23) ;  /* 0x0000000100347547 */ /* 0x008fea000b800000 */
[----:B------:R-:W2:Y:S01]  /*1ba0*/  S2R R0, SR_CgaCtaId ;  /* 0x0000000000007919 */ /* 0x000ea20000008800 */
[----:B------:R-:W-:Y:S02]  /*1bb0*/  MOV R3, 0x400 ;  /* 0x0000040000037802 */ /* 0x000fe40000000f00 */
[----:B------:R-:W-:Y:S02]  /*1bc0*/  SHF.L.U32 R2, R8, 0x1f, RZ ;  /* 0x0000001f08027819 */ /* 0x000fe400000006ff */
[----:B--2---:R-:W-:-:S05]  /*1bd0*/  LEA R0, R0, R3, 0x18 ;  /* 0x0000000300007211 */ /* 0x004fca00078ec0ff */
[----:B------:R-:W-:-:S04]  /*1be0*/  IMAD R3, R9, 0x8, R0 ;  /* 0x0000000809037824 */ /* 0x000fc800078e0200 */
[----:B------:R-:W2:Y:S02]  /*1bf0*/  SYNCS.PHASECHK.TRANS64.TRYWAIT P0, [R3+URZ+0xe0], R2 ;  /* 0x0000e002030075a7 */ /* 0x000ea400080011ff */
[----:B--2---:R-:W-:Y:S05]  /*1c00*/  @!P0 BRA `(.L_x_24) ;  /* 0x0000007800648947 */ /* 0x004fea0003800000 */
.L_x_140:
[----:B------:R-:W-:Y:S01]  /*1c10*/  VIADD R9, R9, 0x1 ;  /* 0x0000000109097836 */ /* 0x000fe20000000000 */
[----:B------:R2:W-:Y:S04]  /*1c20*/  SYNCS.ARRIVE.TRANS64.A1T0 RZ, [R3+URZ+0xd0], RZ ;  /* 0x0000d0ff03ff79a7 */ /* 0x0005e800081000ff */
[----:B------:R-:W-:-:S04]  /*1c30*/  ISETP.NE.AND P0, PT, R9, 0x2, PT ;  /* 0x000000020900780c */ /* 0x000fc80003f05270 */
[----:B------:R-:W-:Y:S02]  /*1c40*/  SEL R9, R9, RZ, P0 ;  /* 0x000000ff09097207 */ /* 0x000fe40000000000 */
[----:B--2---:R-:W-:-:S04]  /*1c50*/  SEL R3, RZ, 0x1, P0 ;  /* 0x00000001ff037807 */ /* 0x004fc80000000000 */
[----:B------:R-:W-:Y:S02]  /*1c60*/  LOP3.LUT R8, R8, R3, RZ, 0x3c, !PT ;  /* 0x0000000308087212 */ /* 0x000fe400078e3cff */
.L_x_23:
[----:B------:R-:W-:Y:S01]  /*1c70*/  UMOV UR22, 0x400 ;  /* 0x0000040000167882 */ /* 0x000fe20000000000 */
[----:B------:R-:W-:Y:S01]  /*1c80*/  SHF.L.U32 R0, R12, 0x1f, RZ ;  /* 0x0000001f0c007819 */ /* 0x000fe200000006ff */
[----:B-1----:R-:W-:Y:S02]  /*1c90*/  ULEA UR22, UR63, UR22, 0x18 ;  /* 0x000000163f167291 */ /* 0x002fe4000f8ec0ff */
[----:B------:R-:W-:Y:S02]  /*1ca0*/  UISETP.GE.U32.AND UP0, UPT, UR71, 0xff, UPT ;  /* 0x000000ff4700788c */ /* 0x000fe4000bf06070 */
[----:B------:R-:W-:Y:S02]  /*1cb0*/  ULEA UR4, UR29, UR22, 0x3 ;  /* 0x000000161d047291 */ /* 0x000fe4000f8e18ff */
[----:B------:R-:W-:Y:S02]  /*1cc0*/  ULEA UR27, UR20, UR70, 0x2 ;  /* 0x00000046141b7291 */ /* 0x000fe4000f8e10ff */
[----:B------:R-:W-:-:S02]  /*1cd0*/  ULEA UR59, UR16, UR68, 0x6 ;  /* 0x00000044103b7291 */ /* 0x000fc4000f8e30ff */
[----:B------:R-:W-:Y:S01]  /*1ce0*/  USHF.L.U32 UR27, UR27, 0x5, URZ ;  /* 0x000000051b1b7899 */ /* 0x000fe200080006ff */
[----:B------:R-:W-:Y:S02]  /*1cf0*/  UMOV UR13, URZ ;  /* 0x000000ff000d7c82 */ /* 0x000fe40008000000 */
[----:B------:R1:W2:Y:S01]  /*1d00*/  SYNCS.PHASECHK.TRANS64.TRYWAIT P1, [UR4+0x10], R0 ;  /* 0x00001000ff0075a7 */ /* 0x0002a20008021104 */
[----:B------:R-:W-:Y:S08]  /*1d10*/  BRA.U !UP0, `(.L_x_25) ;  /* 0x0000000508607547 */ /* 0x000ff0000b800000 */
[----:B------:R-:W-:Y:S01]  /*1d20*/  UMOV UR21, URZ ;  /* 0x000000ff00157c82 */ /* 0x000fe20008000000 */
[----:B------:R-:W-:-:S05]  /*1d30*/  UMOV UR6, UR29 ;  /* 0x0000001d00067c82 */ /* 0x000fca0008000000 */
.L_x_33:
[----:B------:R-:W-:Y:S01]  /*1d40*/  ULEA UR57, UR6, UR22, 0x3 ;  /* 0x0000001606397291 */ /* 0x000fe2000f8e18ff */
[----:B--2---:R-:W-:Y:S01]  /*1d50*/  @!P4 MOV R2, 0x18000 ;  /* 0x000180000002c802 */ /* 0x004fe20000000f00 */
[----:B--23--:R-:W-:Y:S10]  /*1d60*/  @P1 BRA `(.L_x_26) ;  /* 0x00000000000c1947 */ /* 0x00cff40003800000 */
[----:B------:R-:W-:-:S04]  /*1d70*/  SHF.L.U32 R3, R12, 0x1f, RZ ;  /* 0x0000001f0c037819 */ /* 0x000fc800000006ff */
[----:B------:R-:W2:Y:S02]  /*1d80*/  SYNCS.PHASECHK.TRANS64.TRYWAIT P0, [UR57+0x10], R3 ;  /* 0x00001003ff0075a7 */ /* 0x000ea40008001139 */
[----:B--2---:R-:W-:Y:S05]  /*1d90*/  @!P0 BRA `(.L_x_27) ;  /* 0x0000007800148947 */ /* 0x004fea0003800000 */
.L_x_26:
[----:B------:R2:W-:Y:S01]  /*1da0*/  @!P4 SYNCS.ARRIVE.TRANS64 RZ, [UR57], R2 ;  /* 0x00000002ffffc9a7 */ /* 0x0005e20008000039 */
[----:B------:R-:W-:-:S04]  /*1db0*/  ULOP3.LUT UR4, UR53, 0x2, URZ, 0xfc, !UPT ;  /* 0x0000000235047892 */ /* 0x000fc8000f8efcff */
[----:B------:R-:W-:-:S09]  /*1dc0*/  UISETP.NE.AND UP0, UPT, UR4, 0x2, UPT ;  /* 0x000000020400788c */ /* 0x000fd2000bf05270 */
[----:B------:R-:W-:Y:S05]  /*1dd0*/  BRA.U UP0, `(.L_x_28) ;  /* 0x0000000100047547 */ /* 0x000fea000b800000 */
[----:B------:R-:W-:Y:S05]  /*1de0*/  BPT.TRAP 0x1 ;  /* 0x000000040000795c */ /* 0x000fea0000300000 */
.L_x_28:
[----:B------:R-:W-:Y:S04]  /*1df0*/  BSSY.RECONVERGENT B0, `(.L_x_29) ;  /* 0x0000003000007945 */ /* 0x000fe80003800200 */
[----:B------:R-:W-:Y:S05]  /*1e00*/  @P3 BRA `(.L_x_30) ;  /* 0x0000000000043947 */ /* 0x000fea0003800000 */
[----:B------:R-:W-:Y:S05]  /*1e10*/  BPT.TRAP 0x1 ;  /* 0x000000040000795c */ /* 0x000fea0000300000 */
.L_x_30:
[----:B------:R-:W-:Y:S05]  /*1e20*/  BSYNC.RECONVERGENT B0 ;  /* 0x0000000000007941 */ /* 0x000fea0003800200 */
.L_x_29:
[----:B------:R-:W-:Y:S01]  /*1e30*/  UIADD3 UR4, UPT, UPT, UR6, 0x1, URZ ;  /* 0x0000000106047890 */ /* 0x000fe2000fffe0ff */
[----:B------:R-:W-:Y:S01]  /*1e40*/  BSSY.RECONVERGENT B0, `(.L_x_31) ;  /* 0x0000040000007945 */ /* 0x000fe20003800200 */
[----:B------:R-:W-:Y:S02]  /*1e50*/  ELECT P0, URZ, PT ;  /* 0x0000000000ff782f */ /* 0x000fe40003800000 */
[----:B------:R-:W-:-:S04]  /*1e60*/  UISETP.NE.AND UP0, UPT, UR4, 0x2, UPT ;  /* 0x000000020400788c */ /* 0x000fc8000bf05270 */
[----:B------:R-:W-:Y:S02]  /*1e70*/  USEL UR5, URZ, 0x1, UP0 ;  /* 0x00000001ff057887 */ /* 0x000fe40008000000 */
[----:B------:R-:W-:-:S04]  /*1e80*/  USEL UR29, UR4, URZ, UP0 ;  /* 0x000000ff041d7287 */ /* 0x000fc80008000000 */
[----:B------:R-:W-:Y:S01]  /*1e90*/  ULEA UR4, UR29, UR22, 0x3 ;  /* 0x000000161d047291 */ /* 0x000fe2000f8e18ff */
[----:B------:R-:W-:-:S04]  /*1ea0*/  LOP3.LUT R12, R12, UR5, RZ, 0x3c, !PT ;  /* 0x000000050c0c7c12 */ /* 0x000fc8000f8e3cff */
[----:B-1----:R-:W-:-:S04]  /*1eb0*/  SHF.L.U32 R0, R12, 0x1f, RZ ;  /* 0x0000001f0c007819 */ /* 0x002fc800000006ff */
[----:B------:R1:W3:Y:S01]  /*1ec0*/  SYNCS.PHASECHK.TRANS64.TRYWAIT P1, [UR4+0x10], R0 ;  /* 0x00001000ff0075a7 */ /* 0x0002e20008021104 */
[----:B------:R-:W-:Y:S05]  /*1ed0*/  @!P0 BRA `(.L_x_32) ;  /* 0x0000000000d88947 */ /* 0x000fea0003800000 */
[----:B------:R-:W-:Y:S02]  /*1ee0*/  ULEA UR32, UR6, UR38, 0xd ;  /* 0x0000002606207291 */ /* 0x000fe4000f8e68ff */
[----:B------:R-:W-:Y:S02]  /*1ef0*/  UIADD3 UR4, UP1, UPT, UR54, 0x80, URZ ;  /* 0x0000008036047890 */ /* 0x000fe4000ff3e0ff */
[----:B------:R-:W-:Y:S02]  /*1f00*/  ULEA UR7, UR6, UR37, 0xe ;  /* 0x0000002506077291 */ /* 0x000fe4000f8e70ff */
[----:B------:R-:W-:Y:S02]  /*1f10*/  ULEA UR32, UR32, UR22, 0x2 ;  /* 0x0000001620207291 */ /* 0x000fe4000f8e10ff */
[----:B------:R-:W-:Y:S02]  /*1f20*/  USHF.L.U32 UR58, UR21, 0x7, URZ ;  /* 0x00000007153a7899 */ /* 0x000fe400080006ff */
[----:B------:R-:W-:-:S02]  /*1f30*/  UIADD3 UR14, UP0, UPT, UR54, 0x180, URZ ;  /* 0x00000180360e7890 */ /* 0x000fc4000ff1e0ff */
[----:B------:R-:W-:Y:S02]  /*1f40*/  UIADD3.X UR5, UPT, UPT, URZ, UR55, URZ, UP1, !UPT ;  /* 0x00000037ff057290 */ /* 0x000fe40008ffe4ff */
[----:B------:R-:W-:Y:S02]  /*1f50*/  ULEA UR7, UR7, UR22, 0x2 ;  /* 0x0000001607077291 */ /* 0x000fe4000f8e10ff */
[----:B------:R-:W-:Y:S02]  /*1f60*/  UIADD3 UR56, UPT, UPT, UR32, 0x8800, URZ ;  /* 0x0000880020387890 */ /* 0x000fe4000fffe0ff */
[----:B------:R-:W-:Y:S02]  /*1f70*/  UPRMT UR13, URZ, 0x5410, UR31 ;  /* 0x00005410ff0d7896 */ /* 0x000fe4000800001f */
[----:B------:R-:W-:Y:S02]  /*1f80*/  UIADD3 UR50, UPT, UPT, UR58, 0x20, URZ ;  /* 0x000000203a327890 */ /* 0x000fe4000fffe0ff */
[----:B------:R-:W-:-:S02]  /*1f90*/  UIADD3 UR48, UPT, UPT, UR32, 0xa800, URZ ;  /* 0x0000a80020307890 */ /* 0x000fc4000fffe0ff */
[----:B------:R-:W-:Y:S02]  /*1fa0*/  UIADD3 UR42, UPT, UPT, UR58, 0x40, URZ ;  /* 0x000000403a2a7890 */ /* 0x000fe4000fffe0ff */
[----:B------:R-:W-:Y:S02]  /*1fb0*/  UIADD3 UR40, UPT, UPT, UR32, 0xc800, URZ ;  /* 0x0000c80020287890 */ /* 0x000fe4000fffe0ff */
[----:B------:R-:W-:Y:S02]  /*1fc0*/  UIADD3 UR34, UPT, UPT, UR58, 0x60, URZ ;  /* 0x000000603a227890 */ /* 0x000fe4000fffe0ff */
[----:B------:R-:W-:Y:S02]  /*1fd0*/  UIADD3 UR32, UPT, UPT, UR32, 0xe800, URZ ;  /* 0x0000e80020207890 */ /* 0x000fe4000fffe0ff */
[----:B------:R-:W-:Y:S02]  /*1fe0*/  UIADD3.X UR15, UPT, UPT, URZ, UR55, URZ, UP0, !UPT ;  /* 0x00000037ff0f7290 */ /* 0x000fe400087fe4ff */
[----:B------:R-:W-:-:S02]  /*1ff0*/  UPRMT UR23, URZ, 0x5410, UR30 ;  /* 0x00005410ff177896 */ /* 0x000fc4000800001e */
[----:B------:R-:W-:Y:S02]  /*2000*/  UIADD3 UR24, UPT, UPT, UR7, 0x18800, URZ ;  /* 0x0001880007187890 */ /* 0x000fe4000fffe0ff */
[----:B------:R-:W-:Y:S01]  /*2010*/  UIADD3 UR8, UPT, UPT, UR7, 0x1c800, URZ ;  /* 0x0001c80007087890 */ /* 0x000fe2000fffe0ff */
[----:B------:R-:W-:Y:S01]  /*2020*/  UMOV UR46, 0x0 ;  /* 0x00000000002e7882 */ /* 0x000fe20000000000 */
[----:B------:R-:W-:Y:S01]  /*2030*/  UMOV UR47, 0x10000000 ;  /* 0x10000000002f7882 */ /* 0x000fe20000000000 */
[----:B------:R-:W-:Y:S01]  /*2040*/  UMOV UR49, UR57 ;  /* 0x0000003900317c82 */ /* 0x000fe20008000000 */
[----:B------:R-:W-:Y:S01]  /*2050*/  UMOV UR51, UR59 ;  /* 0x0000003b00337c82 */ /* 0x000fe20008000000 */
[----:B------:R-:W-:Y:S01]  /*2060*/  UMOV UR52, UR60 ;  /* 0x0000003c00347c82 */ /* 0x000fe20008000000 */
[----:B------:R-:W-:Y:S01]  /*2070*/  UMOV UR41, UR57 ;  /* 0x0000003900297c82 */ /* 0x000fe20008000000 */
[----:B------:R-:W-:Y:S01]  /*2080*/  UMOV UR43, UR59 ;  /* 0x0000003b002b7c82 */ /* 0x000fe20008000000 */
[----:B------:R-:W-:Y:S01]  /*2090*/  UMOV UR44, UR60 ;  /* 0x0000003c002c7c82 */ /* 0x000fe20008000000 */
[----:B------:R-:W-:Y:S01]  /*20a0*/  UTMALDG.3D.MULTICAST [UR56], [UR4], UR13, desc[UR46] ;  /* 0x00002e38040073b4 */ /* 0x000fe2000801180d */
[----:B------:R-:W-:Y:S01]  /*20b0*/  UMOV UR33, UR57 ;  /* 0x0000003900217c82 */ /* 0x000fe20008000000 */
        /* <DEDUP_REMOVED lines=10> */
[----:B------:R-:W-:Y:S01]  /*2160*/  UIADD3 UR16, UPT, UPT, UR7, 0x20800, URZ ;  /* 0x0002080007107890 */ /* 0x000fe2000fffe0ff */
[----:B------:R-:W-:Y:S01]  /*2170*/  UMOV UR17, UR57 ;  /* 0x0000003900117c82 */ /* 0x000fe20008000000 */
[----:B------:R-:W-:Y:S01]  /*2180*/  UMOV UR19, UR27 ;  /* 0x0000001b00137c82 */ /* 0x000fe20008000000 */
[----:B------:R-:W-:Y:S01]  /*2190*/  UTMALDG.3D.MULTICAST [UR40], [UR4], UR13, desc[UR46] ;  /* 0x00002e28040073b4 */ /* 0x000fe2000801180d */
[----:B------:R-:W-:Y:S01]  /*21a0*/  UMOV UR20, UR60 ;  /* 0x0000003c00147c82 */ /* 0x000fe20008000000 */
[----:B------:R-:W-:Y:S01]  /*21b0*/  UMOV UR18, UR42 ;  /* 0x0000002a00127c82 */ /* 0x000fe20008000000 */
[----:B------:R-:W-:Y:S01]  /*21c0*/  UTMALDG.3D.MULTICAST [UR32], [UR4], UR13, desc[UR46] ;  /* 0x00002e20040073b4 */ /* 0x000fe2000801180d */
[----:B------:R-:W-:Y:S01]  /*21d0*/  UTMALDG.3D.MULTICAST [UR24], [UR14], UR23, desc[UR46] ;  /* 0x00002e180e0073b4 */ /* 0x000fe20008011817 */
[----:B------:R4:W-:Y:S01]  /*21e0*/  UTMALDG.3D.MULTICAST [UR8], [UR14], UR23, desc[UR46] ;  /* 0x00002e080e0073b4 */ /* 0x0009e20008011817 */
[----:B------:R1:W-:Y:S01]  /*21f0*/  UTMALDG.3D.MULTICAST [UR16], [UR14], UR23, desc[UR46] ;  /* 0x00002e100e0073b4 */ /* 0x0003e20008011817 */
[----:B----4-:R-:W-:Y:S01]  /*2200*/  UIADD3 UR8, UPT, UPT, UR7, 0x24800, URZ ;  /* 0x0002480007087890 */ /* 0x010fe2000fffe0ff */
[----:B------:R-:W-:-:S08]  /*2210*/  UMOV UR10, UR34 ;  /* 0x00000022000a7c82 */ /* 0x000fd00008000000 */
[----:B------:R1:W-:Y:S02]  /*2220*/  UTMALDG.3D.MULTICAST [UR8], [UR14], UR23, desc[UR46] ;  /* 0x00002e080e0073b4 */ /* 0x0003e40008011817 */
[----:B-1----:R-:W-:Y:S01]  /*2230*/  NOP ;  /* 0x0000000000007918 */ /* 0x002fe20000000000 */
.L_x_32:
[----:B------:R-:W-:Y:S05]  /*2240*/  BSYNC.RECONVERGENT B0 ;  /* 0x0000000000007941 */ /* 0x000fea0003800200 */
.L_x_31:
[----:B------:R-:W-:Y:S01]  /*2250*/  UIADD3 UR21, UPT, UPT, UR21, 0x1, URZ ;  /* 0x0000000115157890 */ /* 0x000fe2000fffe0ff */
[----:B------:R-:W-:Y:S01]  /*2260*/  UMOV UR6, UR29 ;  /* 0x0000001d00067c82 */ /* 0x000fe20008000000 */
[----:B------:R-:W-:Y:S02]  /*2270*/  UMOV UR13, UR45 ;  /* 0x0000002d000d7c82 */ /* 0x000fe40008000000 */
[----:B------:R-:W-:-:S09]  /*2280*/  UISETP.NE.AND UP0, UPT, UR21, UR45, UPT ;  /* 0x0000002d1500728c */ /* 0x000fd2000bf05270 */
[----:B------:R-:W-:Y:S05]  /*2290*/  BRA.U UP0, `(.L_x_33) ;  /* 0xfffffff900a87547 */ /* 0x000fea000b83ffff */
.L_x_25:
[----:B------:R-:W-:Y:S01]  /*22a0*/  ULEA UR4, UR29, UR22, 0x3 ;  /* 0x000000161d047291 */ /* 0x000fe2000f8e18ff */
[----:B-1----:R-:W-:Y:S01]  /*22b0*/  SHF.L.U32 R0, R12, 0x1f, RZ ;  /* 0x0000001f0c007819 */ /* 0x002fe200000006ff */
[----:B------:R-:W-:Y:S01]  /*22c0*/  @!P2 SYNCS.ARRIVE.TRANS64.A1T0 RZ, [UR22+0x68], RZ ;  /* 0x000068ffffffa9a7 */ /* 0x000fe20008100016 */
[----:B------:R-:W-:-:S06]  /*22d0*/  UISETP.GT.AND UP0, UPT, UR67, UR66, UPT ;  /* 0x000000424300728c */ /* 0x000fcc000bf04270 */
[----:B--23--:R1:W2:Y:S03]  /*22e0*/  SYNCS.PHASECHK.TRANS64.TRYWAIT P1, [UR4+0x10], R0 ;  /* 0x00001000ff0075a7 */ /* 0x00c2a60008021104 */
[----:B------:R-:W-:Y:S05]  /*22f0*/  BRA.U !UP0, `(.L_x_34) ;  /* 0x00000005085c7547 */ /* 0x000fea000b800000 */
[----:B------:R-:W-:Y:S01]  /*2300*/  UIADD3 UR23, UPT, UPT, UR69, UR13, URZ ;  /* 0x0000000d45177290 */ /* 0x000fe2000fffe0ff */
[----:B------:R-:W-:-:S11]  /*2310*/  UMOV UR6, UR29 ;  /* 0x0000001d00067c82 */ /* 0x000fd60008000000 */
.L_x_42:
[----:B------:R-:W-:Y:S01]  /*2320*/  ULEA UR57, UR6, UR22, 0x3 ;  /* 0x0000001606397291 */ /* 0x000fe2000f8e18ff */
[----:B--2---:R-:W-:Y:S01]  /*2330*/  @!P4 MOV R2, 0x18000 ;  /* 0x000180000002c802 */ /* 0x004fe20000000f00 */
[----:B--23--:R-:W-:Y:S10]  /*2340*/  @P1 BRA `(.L_x_35) ;  /* 0x00000000000c1947 */ /* 0x00cff40003800000 */
[----:B------:R-:W-:-:S04]  /*2350*/  SHF.L.U32 R3, R12, 0x1f, RZ ;  /* 0x0000001f0c037819 */ /* 0x000fc800000006ff */
[----:B------:R-:W2:Y:S02]  /*2360*/  SYNCS.PHASECHK.TRANS64.TRYWAIT P0, [UR57+0x10], R3 ;  /* 0x00001003ff0075a7 */ /* 0x000ea40008001139 */
[----:B--2---:R-:W-:Y:S05]  /*2370*/  @!P0 BRA `(.L_x_36) ;  /* 0x0000007000b48947 */ /* 0x004fea0003800000 */
.L_x_35:
[----:B------:R2:W-:Y:S01]  /*2380*/  @!P4 SYNCS.ARRIVE.TRANS64 RZ, [UR57], R2 ;  /* 0x00000002ffffc9a7 */ /* 0x0005e20008000039 */
[----:B------:R-:W-:-:S04]  /*2390*/  ULOP3.LUT UR4, UR53, 0x2, URZ, 0xfc, !UPT ;  /* 0x0000000235047892 */ /* 0x000fc8000f8efcff */
[----:B------:R-:W-:-:S09]  /*23a0*/  UISETP.NE.AND UP0, UPT, UR4, 0x2, UPT ;  /* 0x000000020400788c */ /* 0x000fd2000bf05270 */
[----:B------:R-:W-:Y:S05]  /*23b0*/  BRA.U UP0, `(.L_x_37) ;  /* 0x0000000100047547 */ /* 0x000fea000b800000 */
[----:B------:R-:W-:Y:S05]  /*23c0*/  BPT.TRAP 0x1 ;  /* 0x000000040000795c */ /* 0x000fea0000300000 */
.L_x_37:
[----:B------:R-:W-:Y:S04]  /*23d0*/  BSSY.RECONVERGENT B0, `(.L_x_38) ;  /* 0x0000003000007945 */ /* 0x000fe80003800200 */
[----:B------:R-:W-:Y:S05]  /*23e0*/  @P3 BRA `(.L_x_39) ;  /* 0x0000000000043947 */ /* 0x000fea0003800000 */
[----:B------:R-:W-:Y:S05]  /*23f0*/  BPT.TRAP 0x1 ;  /* 0x000000040000795c */ /* 0x000fea0000300000 */
.L_x_39:
[----:B------:R-:W-:Y:S05]  /*2400*/  BSYNC.RECONVERGENT B0 ;  /* 0x0000000000007941 */ /* 0x000fea0003800200 */
.L_x_38:
        /* <DEDUP_REMOVED lines=56> */
[----:B------:R4:W-:Y:S01]  /*2790*/  UTMALDG.3D.MULTICAST [UR32], [UR4], UR16, desc[UR46] ;  /* 0x00002e20040073b4 */ /* 0x0009e20008011810 */
[----:B------:R-:W-:Y:S01]  /*27a0*/  UTMALDG.3D.MULTICAST [UR24], [UR14], UR21, desc[UR46] ;  /* 0x00002e180e0073b4 */ /* 0x000fe20008011815 */
[----:B------:R2:W-:Y:S01]  /*27b0*/  UTMALDG.3D.MULTICAST [UR8], [UR14], UR21, desc[UR46] ;  /* 0x00002e080e0073b4 */ /* 0x0005e20008011815 */
[----:B----4-:R-:W-:-:S09]  /*27c0*/  UIADD3 UR16, UPT, UPT, UR7, 0x20800, URZ ;  /* 0x0002080007107890 */ /* 0x010fd2000fffe0ff */
[----:B------:R4:W-:Y:S01]  /*27d0*/  UTMALDG.3D.MULTICAST [UR16], [UR14], UR21, desc[UR46] ;  /* 0x00002e100e0073b4 */ /* 0x0009e20008011815 */
[----:B--2---:R-:W-:Y:S01]  /*27e0*/  UIADD3 UR8, UPT, UPT, UR7, 0x24800, URZ ;  /* 0x0002480007087890 */ /* 0x004fe2000fffe0ff */
[----:B------:R-:W-:-:S08]  /*27f0*/  UMOV UR10, UR34 ;  /* 0x00000022000a7c82 */ /* 0x000fd00008000000 */
[----:B------:R4:W-:Y:S02]  /*2800*/  UTMALDG.3D.MULTICAST [UR8], [UR14], UR21, desc[UR46] ;  /* 0x00002e080e0073b4 */ /* 0x0009e40008011815 */
[----:B----4-:R-:W-:Y:S01]  /*2810*/  NOP ;  /* 0x0000000000007918 */ /* 0x010fe20000000000 */
.L_x_41:
[----:B------:R-:W-:Y:S05]  /*2820*/  BSYNC.RECONVERGENT B0 ;  /* 0x0000000000007941 */ /* 0x000fea0003800200 */
.L_x_40:
[----:B------:R-:W-:Y:S01]  /*2830*/  UIADD3 UR13, UPT, UPT, UR13, 0x1, URZ ;  /* 0x000000010d0d7890 */ /* 0x000fe2000fffe0ff */
[----:B------:R-:W-:-:S03]  /*2840*/  UMOV UR6, UR29 ;  /* 0x0000001d00067c82 */ /* 0x000fc60008000000 */
[----:B------:R-:W-:-:S09]  /*2850*/  UISETP.NE.AND UP0, UPT, UR13, UR23, UPT ;  /* 0x000000170d00728c */ /* 0x000fd2000bf05270 */
[----:B------:R-:W-:Y:S05]  /*2860*/  BRA.U UP0, `(.L_x_42) ;  /* 0xfffffff900ac7547 */ /* 0x000fea000b83ffff */
.L_x_34:
[C---:B------:R-:W-:Y:S01]  /*2870*/  LEA R3, R11.reuse, UR22, 0x3 ;  /* 0x000000160b037c11 */ /* 0x040fe2000f8e18ff */
[----:B------:R-:W-:Y:S01]  /*2880*/  NOP ;  /* 0x0000000000007918 */ /* 0x000fe20000000000 */
[----:B-1----:R-:W-:Y:S02]  /*2890*/  SHF.L.U32 R0, R10, 0x1f, RZ ;  /* 0x0000001f0a007819 */ /* 0x002fe400000006ff */
[----:B------:R-:W-:Y:S02]  /*28a0*/  LEA R5, R11, UR22, 0x4 ;  /* 0x000000160b057c11 */ /* 0x000fe4000f8e20ff */
[----:B------:R-:W1:Y:S02]  /*28b0*/  SYNCS.PHASECHK.TRANS64.TRYWAIT P0, [R3+URZ+0x70], R0 ;  /* 0x00007000030075a7 */ /* 0x000e6400080011ff */
[----:B-1----:R-:W-:Y:S05]  /*28c0*/  @!P0 BRA `(.L_x_43) ;  /* 0x0000006c00788947 */ /* 0x002fea0003800000 */
.L_x_143:
[----:B------:R-:W4:Y:S01]  /*28d0*/  LDS.128 R4, [R5+0x100] ;  /* 0x0001000005047984 */ /* 0x000f220000000c00 */
[----:B------:R-:W-:Y:S01]  /*28e0*/  UISETP.GE.AND UP0, UPT, UR39, 0x1, UPT ;  /* 0x000000012700788c */ /* 0x000fe2000bf06270 */
[----:B------:R-:W-:Y:S01]  /*28f0*/  @!PT LDS RZ, [RZ] ;  /* 0x00000000fffff984 */ /* 0x000fe20000000800 */
[----:B------:R-:W-:Y:S01]  /*2900*/  @!PT LDS RZ, [RZ] ;  /* 0x00000000fffff984 */ /* 0x000fe20000000800 */
[----:B------:R-:W-:Y:S01]  /*2910*/  @!PT LDS RZ, [RZ] ;  /* 0x00000000fffff984 */ /* 0x000fe20000000800 */
[----:B------:R-:W-:Y:S01]  /*2920*/  @!PT LDS RZ, [RZ] ;  /* 0x00000000fffff984 */ /* 0x000fe20000000800 */
[----:B------:R1:W-:Y:S06]  /*2930*/  MEMBAR.ALL.CTA ;  /* 0x0000000000007992 */ /* 0x0003ec0000008000 */
[----:B-1----:R-:W1:Y:S01]  /*2940*/  FENCE.VIEW.ASYNC.S ;  /* 0x00000000000073c6 */ /* 0x002e620000000000 */
[----:B----4-:R-:W-:-:S13]  /*2950*/  LOP3.LUT P0, RZ, R6, 0x1, RZ, 0xc0, !PT ;  /* 0x0000000106ff7812 */ /* 0x010fda000780c0ff */
[----:B-1----:R-:W-:Y:S01]  /*2960*/  VOTEU.ANY UP1, P0 ;  /* 0x0000000000ff7886 */ /* 0x002fe20000020100 */
[----:B------:R-:W-:-:S13]  /*2970*/  PLOP3.LUT P0, PT, PT, PT, UP1, 0x80, 0x8 ;  /* 0x000000000008781c */ /* 0x000fda0003f0f018 */
[----:B------:R-:W-:Y:S02]  /*2980*/  @P0 LOP3.LUT R0, R5, 0xffff, RZ, 0xc0, !PT ;  /* 0x0000ffff05000812 */ /* 0x000fe400078ec0ff */
[----:B--2---:R-:W-:Y:S02]  /*2990*/  @P0 MOV R2, R4 ;  /* 0x0000000400020202 */ /* 0x004fe40000000f00 */
[----:B------:R-:W-:Y:S01]  /*29a0*/  @P0 R2UR UR5, R0 ;  /* 0x00000000000502ca */ /* 0x000fe200000e0000 */
[----:B------:R-:W-:Y:S01]  /*29b0*/  VIADD R0, R3, 0x80 ;  /* 0x0000008003007836 */ /* 0x000fe20000000000 */
[----:B------:R-:W-:Y:S02]  /*29c0*/  @P0 SHF.R.U32.HI R4, RZ, 0x10, R5 ;  /* 0x00000010ff040819 */ /* 0x000fe40000011605 */
[----:B------:R-:W-:Y:S02]  /*29d0*/  @P0 R2UR UR6, R2 ;  /* 0x00000000020602ca */ /* 0x000fe400000e0000 */
[----:B------:R-:W-:-:S02]  /*29e0*/  PRMT R0, RZ, 0x654, R0 ;  /* 0x00000654ff007816 */ /* 0x000fc40000000000 */
[----:B------:R-:W-:Y:S02]  /*29f0*/  @P0 R2UR UR4, R4 ;  /* 0x00000000040402ca */ /* 0x000fe400000e0000 */
[----:B------:R1:W-:Y:S03]  /*2a00*/  SYNCS.ARRIVE.TRANS64.RED.A1T0 RZ, [R0+URZ], RZ ;  /* 0x000000ff00ff79a7 */ /* 0x0003e600081004ff */
[----:B------:R-:W-:-:S04]  /*2a10*/  @UP1 UMOV UR61, UR5 ;  /* 0x00000005003d1c82 */ /* 0x000fc80008000000 */
[----:B------:R-:W-:-:S04]  /*2a20*/  @UP1 UMOV UR62, UR6 ;  /* 0x00000006003e1c82 */ /* 0x000fc80008000000 */
[----:B------:R-:W-:Y:S01]  /*2a30*/  @UP1 UMOV UR60, UR4 ;  /* 0x00000004003c1c82 */ /* 0x000fe20008000000 */
[----:B------:R-:W-:Y:S05]  /*2a40*/  BRA.U !UP0, `(.L_x_44) ;  /* 0x0000000108d47547 */ /* 0x000fea000b800000 */
[----:B------:R-:W2:Y:S01]  /*2a50*/  LDCU.128 UR12, c[0x0][0xb10] ;  /* 0x00016200ff0c77ac */ /* 0x000ea20008000c00 */
[----:B------:R-:W4:Y:S01]  /*2a60*/  LDCU UR21, c[0x0][0xb20] ;  /* 0x00016400ff1577ac */ /* 0x000f220008000800 */
[----:B------:R-:W3:Y:S01]  /*2a70*/  LDCU UR20, c[0x0][0xb0c] ;  /* 0x00016180ff1477ac */ /* 0x000ee20008000800 */
[----:B------:R-:W1:Y:S01]  /*2a80*/  LDCU.64 UR8, c[0x0][0xb28] ;  /* 0x00016500ff0877ac */ /* 0x000e620008000a00 */
[----:B------:R-:W-:Y:S02]  /*2a90*/  UISETP.NE.AND UP3, UPT, UR39, 0x1, UPT ;  /* 0x000000012700788c */ /* 0x000fe4000bf65270 */
[----:B--2---:R-:W-:Y:S02]  /*2aa0*/  UIMAD.WIDE.U32 UR6, UR64, UR15, URZ ;  /* 0x0000000f400672a5 */ /* 0x004fe4000f8e00ff */
[----:B------:R-:W-:Y:S02]  /*2ab0*/  UIMAD.WIDE.U32 UR4, UR65, UR12, URZ ;  /* 0x0000000c410472a5 */ /* 0x000fe4000f8e00ff */
[----:B------:R-:W-:-:S02]  /*2ac0*/  UISETP.NE.AND UP0, UPT, UR14, 0x1, UPT ;  /* 0x000000010e00788c */ /* 0x000fc4000bf05270 */
[----:B------:R-:W-:Y:S01]  /*2ad0*/  UIMAD.WIDE.U32 UR18, UR61, UR15, URZ ;  /* 0x0000000f3d1272a5 */ /* 0x000fe2000f8e00ff */
[----:B------:R-:W-:Y:S02]  /*2ae0*/  UMOV UR6, UR7 ;  /* 0x0000000700067c82 */ /* 0x000fe40008000000 */
[----:B------:R-:W-:Y:S01]  /*2af0*/  UMOV UR4, UR5 ;  /* 0x0000000500047c82 */ /* 0x000fe20008000000 */
[----:B----4-:R-:W-:Y:S02]  /*2b00*/  USHF.R.U32.HI UR6, URZ, UR21, UR6 ;  /* 0x00000015ff067299 */ /* 0x010fe40008011606 */
[----:B---3--:R-:W-:Y:S02]  /*2b10*/  UISETP.NE.AND UP2, UPT, UR20, 0x1, UPT ;  /* 0x000000011400788c */ /* 0x008fe4000bf45270 */
[----:B------:R-:W-:Y:S02]  /*2b20*/  USHF.R.U32.HI UR4, URZ, UR13, UR4 ;  /* 0x0000000dff047299 */ /* 0x000fe40008011604 */
[----:B------:R-:W-:-:S02]  /*2b30*/  USEL UR5, UR64, UR6, !UP0 ;  /* 0x0000000640057287 */ /* 0x000fc4000c000000 */
[----:B------:R-:W-:Y:S02]  /*2b40*/  USEL UR6, UR65, UR4, !UP2 ;  /* 0x0000000441067287 */ /* 0x000fe4000d000000 */
[----:B-1----:R-:W-:Y:S01]  /*2b50*/  UIMAD.WIDE.U32 UR10, UR5, UR8, URZ ;  /* 0x00000008050a72a5 */ /* 0x002fe2000f8e00ff */
[----:B------:R-:W-:Y:S01]  /*2b60*/  UMOV UR4, UR19 ;  /* 0x0000001300047c82 */ /* 0x000fe20008000000 */
[----:B------:R-:W-:Y:S02]  /*2b70*/  UIMAD.WIDE.U32 UR16, UR62, UR12, URZ ;  /* 0x0000000c3e1072a5 */ /* 0x000fe4000f8e00ff */
[----:B------:R-:W-:-:S03]  /*2b80*/  UIMAD.WIDE.U32 UR18, UR6, UR8, URZ ;  /* 0x00000008061272a5 */ /* 0x000fc6000f8e00ff */
[----:B------:R-:W-:Y:S01]  /*2b90*/  UMOV UR10, UR11 ;  /* 0x0000000b000a7c82 */ /* 0x000fe20008000000 */
[----:B------:R-:W-:Y:S02]  /*2ba0*/  USHF.R.U32.HI UR4, URZ, UR21, UR4 ;  /* 0x00000015ff047299 */ /* 0x000fe40008011604 */
[----:B------:R-:W-:Y:S01]  /*2bb0*/  @UP3 USHF.R.U32.HI UR5, URZ, UR9, UR10 ;  /* 0x00000009ff053299 */ /* 0x000fe2000801160a */
[----:B------:R-:W-:Y:S01]  /*2bc0*/  UMOV UR16, UR17 ;  /* 0x0000001100107c82 */ /* 0x000fe20008000000 */
[----:B------:R-:W-:Y:S01]  /*2bd0*/  UMOV UR18, UR19 ;  /* 0x0000001300127c82 */ /* 0x000fe20008000000 */
[----:B------:R-:W-:Y:S02]  /*2be0*/  USHF.R.U32.HI UR13, URZ, UR13, UR16 ;  /* 0x0000000dff0d7299 */ /* 0x000fe40008011610 */
[----:B------:R-:W-:Y:S02]  /*2bf0*/  USEL UR4, UR61, UR4, !UP0 ;  /* 0x000000043d047287 */ /* 0x000fe4000c000000 */
[----:B------:R-:W-:-:S02]  /*2c00*/  @UP3 USHF.R.U32.HI UR6, URZ, UR9, UR18 ;  /* 0x00000009ff063299 */ /* 0x000fc40008011612 */
[----:B------:R-:W-:Y:S02]  /*2c10*/  UIMAD UR7, UR39, UR5, URZ ;  /* 0x00000005270772a4 */ /* 0x000fe4000f8e02ff */
[----:B------:R-:W-:Y:S02]  /*2c20*/  USEL UR5, UR62, UR13, !UP2 ;  /* 0x0000000d3e057287 */ /* 0x000fe4000d000000 */
[----:B------:R-:W-:Y:S02]  /*2c30*/  UIMAD UR10, UR39, UR6, URZ ;  /* 0x00000006270a72a4 */ /* 0x000fe4000f8e02ff */
[----:B------:R-:W-:Y:S02]  /*2c40*/  UISETP.GE.AND UP0, UPT, UR4, UR7, UPT ;  /* 0x000000070400728c */ /* 0x000fe4000bf06270 */
[----:B------:R-:W-:Y:S02]  /*2c50*/  UIMAD.WIDE.U32 UR12, UR4, UR8, URZ ;  /* 0x00000008040c72a5 */ /* 0x000fe4000f8e00ff */
[----:B------:R-:W-:-:S02]  /*2c60*/  UISETP.GE.OR UP0, UPT, UR5, UR10, UP0 ;  /* 0x0000000a0500728c */ /* 0x000fc40008706670 */
        /* <DEDUP_REMOVED lines=19> */
.L_x_44:
[----:B------:R-:W2:Y:S02]  /*2da0*/  LDCU UR4, c[0x0][0xb30] ;  /* 0x00016600ff0477ac */ /* 0x000ea40008000800 */
[----:B--2---:R-:W-:-:S09]  /*2db0*/  UISETP.NE.AND UP0, UPT, UR4, 0x1, UPT ;  /* 0x000000010400788c */ /* 0x004fd2000bf05270 */
[----:B------:R-:W-:Y:S05]  /*2dc0*/  BRA.U UP0, `(.L_x_45) ;  /* 0x0000000100447547 */ /* 0x000fea000b800000 */
[----:B------:R-:W2:Y:S01]  /*2dd0*/  LDCU.128 UR8, c[0x0][0xb10] ;  /* 0x00016200ff0877ac */ /* 0x000ea20008000c00 */
[----:B------:R-:W4:Y:S01]  /*2de0*/  LDCU UR12, c[0x0][0xb0c] ;  /* 0x00016180ff0c77ac */ /* 0x000f220008000800 */
[----:B------:R-:W1:Y:S01]  /*2df0*/  LDCU UR13, c[0x0][0xb20] ;  /* 0x00016400ff0d77ac */ /* 0x000e620008000800 */
[----:B--2---:R-:W-:Y:S02]  /*2e00*/  UIMAD.WIDE.U32 UR6, UR62, UR8, URZ ;  /* 0x000000083e0672a5 */ /* 0x004fe4000f8e00ff */
[----:B------:R-:W-:Y:S02]  /*2e10*/  UIMAD.WIDE.U32 UR4, UR61, UR11, URZ ;  /* 0x0000000b3d0472a5 */ /* 0x000fe4000f8e00ff */
[----:B----4-:R-:W-:Y:S02]  /*2e20*/  UISETP.NE.AND UP2, UPT, UR12, 0x1, UPT ;  /* 0x000000010c00788c */ /* 0x010fe4000bf45270 */
[----:B------:R-:W-:Y:S01]  /*2e30*/  UISETP.NE.AND UP0, UPT, UR10, 0x1, UPT ;  /* 0x000000010a00788c */ /* 0x000fe2000bf05270 */
[----:B------:R-:W-:-:S02]  /*2e40*/  UMOV UR6, UR7 ;  /* 0x0000000700067c82 */ /* 0x000fc40008000000 */
[----:B------:R-:W-:Y:S01]  /*2e50*/  UMOV UR4, UR5 ;  /* 0x0000000500047c82 */ /* 0x000fe20008000000 */
[----:B------:R-:W-:Y:S02]  /*2e60*/  USHF.R.U32.HI UR9, URZ, UR9, UR6 ;  /* 0x00000009ff097299 */ /* 0x000fe40008011606 */
[----:B-1----:R-:W-:Y:S02]  /*2e70*/  USHF.R.U32.HI UR4, URZ, UR13, UR4 ;  /* 0x0000000dff047299 */ /* 0x002fe40008011604 */
[----:B------:R-:W-:Y:S02]  /*2e80*/  USEL UR5, UR62, UR9, !UP2 ;  /* 0x000000093e057287 */ /* 0x000fe4000d000000 */
[----:B------:R-:W-:-:S04]  /*2e90*/  USEL UR4, UR61, UR4, !UP0 ;  /* 0x000000043d047287 */ /* 0x000fc8000c000000 */
[----:B------:R-:W-:Y:S02]  /*2ea0*/  UIADD3 UR6, UPT, UPT, UR5, -UR4, URZ ;  /* 0x8000000405067290 */ /* 0x000fe4000fffe0ff */
[----:B------:R-:W-:Y:S02]  /*2eb0*/  UIADD3 UR4, UPT, UPT, -UR5, UR4, URZ ;  /* 0x0000000405047290 */ /* 0x000fe4000fffe1ff */
[----:B------:R-:W-:Y:S02]  /*2ec0*/  UIMAD UR61, UR6, UR10, UR61 ;  /* 0x0000000a063d72a4 */ /* 0x000fe4000f8e023d */
[----:B------:R-:W-:-:S12]  /*2ed0*/  UIMAD UR62, UR4, UR12, UR62 ;  /* 0x0000000c043e72a4 */ /* 0x000fd8000f8e023e */
.L_x_45:
[----:B------:R-:W-:Y:S01]  /*2ee0*/  VIADD R11, R11, 0x1 ;  /* 0x000000010b0b7836 */ /* 0x000fe20000000000 */
[----:B------:R-:W-:Y:S02]  /*2ef0*/  R2UR UR5, R64 ;  /* 0x00000000400572ca */ /* 0x000fe400000e0000 */
[----:B------:R-:W-:Y:S02]  /*2f00*/  R2UR UR4, R63 ;  /* 0x000000003f0472ca */ /* 0x000fe400000e0000 */
[C---:B------:R-:W-:Y:S02]  /*2f10*/  ISETP.NE.AND P0, PT, R11.reuse, 0x2, PT ;  /* 0x000000020b00780c */ /* 0x040fe40003f05270 */
[----:B------:R-:W-:Y:S02]  /*2f20*/  PLOP3.LUT P2, PT, PT, PT, PT, 0x80, 0x8 ;  /* 0x000000000008781c */ /* 0x000fe40003f4f070 */
[----:B------:R-:W-:Y:S02]  /*2f30*/  SEL R3, RZ, 0x1, P0 ;  /* 0x00000001ff037807 */ /* 0x000fe40000000000 */
[----:B------:R-:W-:-:S02]  /*2f40*/  SEL R11, R11, RZ, P0 ;  /* 0x000000ff0b0b7207 */ /* 0x000fc40000000000 */
[----:B------:R-:W-:Y:S01]  /*2f50*/  LOP3.LUT R10, R10, R3, RZ, 0x3c, !PT ;  /* 0x000000030a0a7212 */ /* 0x000fe200078e3cff */
[----:B------:R-:W-:Y:S02]  /*2f60*/  UIADD3 UR16, UPT, UPT, UR62, UR5, URZ ;  /* 0x000000053e107290 */ /* 0x000fe4000fffe0ff */
[----:B------:R-:W-:Y:S01]  /*2f70*/  UIADD3 UR20, UPT, UPT, UR61, UR4, URZ ;  /* 0x000000043d147290 */ /* 0x000fe2000fffe0ff */
[----:B------:R-:W-:Y:S11]  /*2f80*/  BRA.U UP1, `(.L_x_46) ;  /* 0xffffffe901f87547 */ /* 0x000ff6000b83ffff */
[----:B------:R-:W-:Y:S01]  /*2f90*/  UIADD3 UR22, UPT, UPT, UR22, 0x10, URZ ;  /* 0x0000001016167890 */ /* 0x000fe2000fffe0ff */
[----:B------:R-:W-:-:S03]  /*2fa0*/  SHF.L.U32 R3, R12, 0x1f, RZ ;  /* 0x0000001f0c037819 */ /* 0x000fc600000006ff */
[----:B------:R-:W-:-:S09]  /*2fb0*/  ULEA UR4, UR29, UR22, 0x3 ;  /* 0x000000161d047291 */ /* 0x000fd2000f8e18ff */
[----:B------:R-:W2:Y:S02]  /*2fc0*/  SYNCS.PHASECHK.TRANS64.TRYWAIT P0, [UR4], R3 ;  /* 0x00000003ff0075a7 */ /* 0x000ea40008001104 */
[----:B--2---:R-:W-:Y:S05]  /*2fd0*/  @!P0 BRA `(.L_x_47) ;  /* 0x0000006400c88947 */ /* 0x004fea0003800000 */
.L_x_145:
[----:B------:R-:W-:-:S04]  /*2fe0*/  UIADD3 UR4, UPT, UPT, UR29, 0x1, URZ ;  /* 0x000000011d047890 */ /* 0x000fc8000fffe0ff */
[----:B------:R-:W-:-:S04]  /*2ff0*/  UISETP.NE.AND UP0, UPT, UR4, 0x2, UPT ;  /* 0x000000020400788c */ /* 0x000fc8000bf05270 */
[----:B------:R-:W-:Y:S02]  /*3000*/  USEL UR5, URZ, 0x1, UP0 ;  /* 0x00000001ff057887 */ /* 0x000fe40008000000 */
[----:B------:R-:W-:-:S04]  /*3010*/  USEL UR4, UR4, URZ, UP0 ;  /* 0x000000ff04047287 */ /* 0x000fc80008000000 */
[----:B------:R-:W-:Y:S01]  /*3020*/  ULEA UR4, UR4, UR22, 0x3 ;  /* 0x0000001604047291 */ /* 0x000fe2000f8e18ff */
[----:B-1----:R-:W-:-:S04]  /*3030*/  LOP3.LUT R3, R12, UR5, RZ, 0x3c, !PT ;  /* 0x000000050c037c12 */ /* 0x002fc8000f8e3cff */
[----:B------:R-:W-:Y:S01]  /*3040*/  SHF.L.U32 R3, R3, 0x1f, RZ ;  /* 0x0000001f03037819 */ /* 0x000fe200000006ff */
[----:B------:R-:W-:-:S07]  /*3050*/  IMAD.U32 R0, RZ, RZ, UR4 ;  /* 0x00000004ff007e24 */ /* 0x000fce000f8e00ff */
.L_x_48:
[----:B-1----:R1:W2:Y:S02]  /*3060*/  SYNCS.PHASECHK.TRANS64.TRYWAIT P0, [R0+URZ], R3 ;  /* 0x00000003000075a7 */ /* 0x0022a400080011ff */
[----:B--2---:R-:W-:Y:S05]  /*3070*/  @!P0 NANOSLEEP.SYNCS 0x989680 ;  /* 0x009896800000895d */ /* 0x004fea0003900000 */
[----:B------:R-:W2:Y:S02]  /*3080*/  @!P0 SYNCS.PHASECHK.TRANS64 P0, [R0+URZ], R3 ;  /* 0x00000003000085a7 */ /* 0x000ea400080010ff */
[----:B--2---:R-:W-:Y:S05]  /*3090*/  @P0 EXIT ;  /* 0x000000000000094d */ /* 0x004fea0003800000 */
[----:B------:R-:W-:Y:S05]  /*30a0*/  BRA `(.L_x_48) ;  /* 0xfffffffc00ec7947 */ /* 0x000fea000383ffff */
.L_x_22:
[----:B------:R-:W-:-:S04]  /*30b0*/  UISETP.NE.AND UP0, UPT, UR63, URZ, UPT ;  /* 0x000000ff3f00728c */ /* 0x000fc8000bf05270 */
[----:B------:R-:W-:-:S09]  /*30c0*/  UISETP.NE.OR UP0, UPT, UR17, 0x1, UP0 ;  /* 0x000000011100788c */ /* 0x000fd20008705670 */
[----:B------:R-:W-:Y:S05]  /*30d0*/  BRA.U UP0, `(.L_x_49) ;  /* 0x0000000500487547 */ /* 0x000fea000b800000 */
[----:B------:R-:W-:Y:S01]  /*30e0*/  ISETP.GE.U32.AND P2, PT, R0, 0x10, PT ;  /* 0x000000100000780c */ /* 0x000fe20003f46070 */
[----:B------:R-:W-:Y:S01]  /*30f0*/  IMAD.MOV.U32 R12, RZ, RZ, 0x1 ;  /* 0x00000001ff0c7424 */ /* 0x000fe200078e00ff */
[----:B------:R-:W-:Y:S02]  /*3100*/  CS2R R10, SRZ ;  /* 0x00000000000a7805 */ /* 0x000fe4000001ff00 */
[----:B------:R-:W-:Y:S01]  /*3110*/  CS2R R8, SRZ ;  /* 0x0000000000087805 */ /* 0x000fe2000001ff00 */
[----:B------:R-:W-:Y:S01]  /*3120*/  UMOV UR6, 0x400 ;  /* 0x0000040000067882 */ /* 0x000fe20000000000 */
[----:B------:R-:W-:Y:S01]  /*3130*/  UMOV UR5, URZ ;  /* 0x000000ff00057c82 */ /* 0x000fe20008000000 */
[----:B------:R-:W-:-:S12]  /*3140*/  ULEA UR6, UR63, UR6, 0x18 ;  /* 0x000000063f067291 */ /* 0x000fd8000f8ec0ff */
.L_x_53:
[----:B------:R-:W-:Y:S02]  /*3150*/  LEA R2, R8, UR6, 0x3 ;  /* 0x0000000608027c11 */ /* 0x000fe4000f8e18ff */
[----:B------:R-:W-:-:S03]  /*3160*/  SHF.L.U32 R5, R9, 0x1f, RZ ;  /* 0x0000001f09057819 */ /* 0x000fc600000006ff */
[----:B------:R-:W-:Y:S01]  /*3170*/  VIADD R4, R2, 0xe0 ;  /* 0x000000e002047836 */ /* 0x000fe20000000000 */
[----:B------:R-:W1:Y:S02]  /*3180*/  SYNCS.PHASECHK.TRANS64.TRYWAIT P0, [R2+URZ+0xd0], R5 ;  /* 0x0000d005020075a7 */ /* 0x000e6400080011ff */
[----:B-1----:R-:W-:Y:S05]  /*3190*/  @!P0 BRA `(.L_x_50) ;  /* 0x0000006400708947 */ /* 0x002fea0003800000 */
.L_x_146:
[----:B------:R-:W-:Y:S01]  /*31a0*/  ULEA UR4, UR5, UR6, 0x3 ;  /* 0x0000000605047291 */ /* 0x000fe2000f8e18ff */
[----:B------:R-:W-:Y:S02]  /*31b0*/  PRMT R4, RZ, 0x654, R4 ;  /* 0x00000654ff047816 */ /* 0x000fe40000000004 */
[----:B-1----:R-:W-:Y:S01]  /*31c0*/  SHF.L.U32 R5, R12, 0x1f, RZ ;  /* 0x0000001f0c057819 */ /* 0x002fe200000006ff */
[----:B------:R-:W-:Y:S01]  /*31d0*/  UIADD3 UR7, UPT, UPT, UR4, 0x70, URZ ;  /* 0x0000007004077890 */ /* 0x000fe2000fffe0ff */
[----:B------:R1:W-:Y:S05]  /*31e0*/  SYNCS.ARRIVE.TRANS64.RED.A1T0 RZ, [R4+URZ], RZ ;  /* 0x000000ff04ff79a7 */ /* 0x0003ea00081004ff */
[----:B------:R-:W-:Y:S01]  /*31f0*/  IMAD.U32 R7, RZ, RZ, UR7 ;  /* 0x00000007ff077e24 */ /* 0x000fe2000f8e00ff */
[----:B------:R-:W2:Y:S04]  /*3200*/  SYNCS.PHASECHK.TRANS64.TRYWAIT P0, [UR4+0x80], R5 ;  /* 0x00008005ff0075a7 */ /* 0x000ea80008001104 */
[----:B------:R-:W-:Y:S01]  /*3210*/  PRMT R6, R0, 0x654, R7 ;  /* 0x0000065400067816 */ /* 0x000fe20000000007 */
[----:B-1----:R-:W-:Y:S01]  /*3220*/  @!P2 IMAD.MOV.U32 R4, RZ, RZ, 0x10 ;  /* 0x00000010ff04a424 */ /* 0x002fe200078e00ff */
[----:B--2---:R-:W-:Y:S06]  /*3230*/  @!P0 BRA `(.L_x_51) ;  /* 0x00000064005c8947 */ /* 0x004fec0003800000 */
.L_x_148:
[----:B------:R-:W-:Y:S01]  /*3240*/  ULEA UR8, UR5, UR6, 0x4 ;  /* 0x0000000605087291 */ /* 0x000fe2000f8e20ff */
[----:B------:R-:W-:Y:S01]  /*3250*/  SEL R3, R6, R3, !P2 ;  /* 0x0000000306037207 */ /* 0x000fe20005000000 */
[----:B------:R-:W-:Y:S01]  /*3260*/  UIADD3 UR9, UPT, UPT, UR4, 0x70, URZ ;  /* 0x0000007004097890 */ /* 0x000fe2000fffe0ff */
[----:B-1----:R-:W-:Y:S01]  /*3270*/  LEA R2, R11, UR6, 0x3 ;  /* 0x000000060b027c11 */ /* 0x002fe2000f8e18ff */
[----:B------:R-:W-:Y:S01]  /*3280*/  UIADD3 UR8, UPT, UPT, UR8, 0x100, URZ ;  /* 0x0000010008087890 */ /* 0x000fe2000fffe0ff */
[----:B------:R-:W-:Y:S01]  /*3290*/  SHF.L.U32 R5, R10, 0x1f, RZ ;  /* 0x0000001f0a057819 */ /* 0x000fe200000006ff */
[----:B------:R1:W-:Y:S01]  /*32a0*/  @!P2 SYNCS.ARRIVE.TRANS64.RED RZ, [R3+URZ], R4 ;  /* 0x0000000403ffa9a7 */ /* 0x0003e200080004ff */
[----:B------:R-:W-:Y:S01]  /*32b0*/  UIADD3 UR4, UPT, UPT, UR5, 0x1, URZ ;  /* 0x0000000105047890 */ /* 0x000fe2000fffe0ff */
[----:B------:R-:W-:-:S03]  /*32c0*/  VIADD R8, R8, 0x1 ;  /* 0x0000000108087836 */ /* 0x000fc60000000000 */
[----:B------:R-:W-:Y:S02]  /*32d0*/  UISETP.NE.AND UP0, UPT, UR4, 0x2, UPT ;  /* 0x000000020400788c */ /* 0x000fe4000bf05270 */
[----:B------:R-:W-:Y:S06]  /*32e0*/  UGETNEXTWORKID.BROADCAST [UR8], [UR9] ;  /* 0x00000000080073ca */ /* 0x000fec0008000100 */
[----:B------:R-:W-:Y:S01]  /*32f0*/  USEL UR7, URZ, 0x1, UP0 ;  /* 0x00000001ff077887 */ /* 0x000fe20008000000 */
[----:B------:R-:W-:Y:S01]  /*3300*/  ISETP.NE.AND P0, PT, R8, 0x2, PT ;  /* 0x000000020800780c */ /* 0x000fe20003f05270 */
[----:B------:R-:W-:Y:S01]  /*3310*/  USEL UR5, UR4, URZ, UP0 ;  /* 0x000000ff04057287 */ /* 0x000fe20008000000 */
[----:B------:R-:W2:Y:S03]  /*3320*/  SYNCS.PHASECHK.TRANS64.TRYWAIT P1, [R2+URZ+0x70], R5 ;  /* 0x00007005020075a7 */ /* 0x000ea600080211ff */
[----:B------:R-:W-:Y:S01]  /*3330*/  LOP3.LUT R12, R12, UR7, RZ, 0x3c, !PT ;  /* 0x000000070c0c7c12 */ /* 0x000fe2000f8e3cff */
[----:B-12---:R-:W-:Y:S07]  /*3340*/  @!P1 BRA `(.L_x_52) ;  /* 0x0000006400309947 */ /* 0x006fee0003800000 */
.L_x_149:
[C---:B------:R-:W-:Y:S01]  /*3350*/  LEA R4, R11.reuse, UR6, 0x4 ;  /* 0x000000060b047c11 */ /* 0x040fe2000f8e20ff */
[----:B-1----:R-:W-:Y:S01]  /*3360*/  VIADD R2, R2, 0x80 ;  /* 0x0000008002027836 */ /* 0x002fe20000000000 */
[----:B------:R-:W-:Y:S01]  /*3370*/  SEL R8, R8, RZ, P0 ;  /* 0x000000ff08087207 */ /* 0x000fe20000000000 */
[----:B------:R-:W-:-:S03]  /*3380*/  VIADD R11, R11, 0x1 ;  /* 0x000000010b0b7836 */ /* 0x000fc60000000000 */
[----:B------:R-:W1:Y:S01]  /*3390*/  LDS.128 R4, [R4+0x100] ;  /* 0x0001000004047984 */ /* 0x000e620000000c00 */
[----:B------:R-:W-:Y:S02]  /*33a0*/  PRMT R2, RZ, 0x654, R2 ;  /* 0x00000654ff027816 */ /* 0x000fe40000000002 */
[C---:B------:R-:W-:Y:S01]  /*33b0*/  ISETP.NE.AND P1, PT, R11.reuse, 0x2, PT ;  /* 0x000000020b00780c */ /* 0x040fe20003f25270 */
[----:B------:R-:W-:Y:S01]  /*33c0*/  @!PT LDS RZ, [RZ] ;  /* 0x00000000fffff984 */ /* 0x000fe20000000800 */
[----:B------:R-:W-:Y:S01]  /*33d0*/  @!PT LDS RZ, [RZ] ;  /* 0x00000000fffff984 */ /* 0x000fe20000000800 */
[----:B------:R-:W-:Y:S01]  /*33e0*/  @!PT LDS RZ, [RZ] ;  /* 0x00000000fffff984 */ /* 0x000fe20000000800 */
[----:B------:R-:W-:Y:S01]  /*33f0*/  @!PT LDS RZ, [RZ] ;  /* 0x00000000fffff984 */ /* 0x000fe20000000800 */
[----:B------:R2:W-:Y:S06]  /*3400*/  MEMBAR.ALL.CTA ;  /* 0x0000000000007992 */ /* 0x0005ec0000008000 */
[----:B--2---:R-:W2:Y:S01]  /*3410*/  FENCE.VIEW.ASYNC.S ;  /* 0x00000000000073c6 */ /* 0x004ea20000000000 */
[----:B------:R-:W-:Y:S01]  /*3420*/  SEL R11, R11, RZ, P1 ;  /* 0x000000ff0b0b7207 */ /* 0x000fe20000800000 */
[----:B--2---:R2:W-:Y:S01]  /*3430*/  SYNCS.ARRIVE.TRANS64.RED.A1T0 RZ, [R2+URZ], RZ ;  /* 0x000000ff02ff79a7 */ /* 0x0045e200081004ff */
[----:B-1----:R-:W-:-:S02]  /*3440*/  LOP3.LUT P3, RZ, R6, 0x1, RZ, 0xc0, !PT ;  /* 0x0000000106ff7812 */ /* 0x002fc4000786c0ff */
[----:B------:R-:W-:-:S04]  /*3450*/  SEL R5, RZ, 0x1, P1 ;  /* 0x00000001ff057807 */ /* 0x000fc80000800000 */
[----:B------:R-:W-:Y:S02]  /*3460*/  LOP3.LUT R10, R10, R5, RZ, 0x3c, !PT ;  /* 0x000000050a0a7212 */ /* 0x000fe400078e3cff */
[----:B--2---:R-:W-:-:S04]  /*3470*/  SEL R2, RZ, 0x1, P0 ;  /* 0x00000001ff027807 */ /* 0x004fc80000000000 */
[----:B------:R-:W-:Y:S01]  /*3480*/  LOP3.LUT R9, R9, R2, RZ, 0x3c, !PT ;  /* 0x0000000209097212 */ /* 0x000fe200078e3cff */
[----:B------:R-:W-:Y:S06]  /*3490*/  @P3 BRA `(.L_x_53) ;  /* 0xfffffffc002c3947 */ /* 0x000fec000383ffff */
[----:B------:R-:W-:Y:S01]  /*34a0*/  ULEA UR4, UR5, UR6, 0x3 ;  /* 0x0000000605047291 */ /* 0x000fe2000f8e18ff */
[----:B------:R-:W-:-:S08]  /*34b0*/  SHF.L.U32 R3, R12, 0x1f, RZ ;  /* 0x0000001f0c037819 */ /* 0x000fd000000006ff */
[----:B------:R-:W1:Y:S02]  /*34c0*/  SYNCS.PHASECHK.TRANS64 P0, [UR4+0x80], R3 ;  /* 0x00008003ff0075a7 */ /* 0x000e640008001004 */
[----:B-1----:R-:W-:Y:S05]  /*34d0*/  @P0 BRA `(.L_x_54) ;  /* 0x0000000000080947 */ /* 0x002fea0003800000 */
[----:B------:R-:W1:Y:S02]  /*34e0*/  SYNCS.PHASECHK.TRANS64.TRYWAIT P0, [UR4+0x80], R3 ;  /* 0x00008003ff0075a7 */ /* 0x000e640008001104 */
[----:B-1----:R-:W-:Y:S05]  /*34f0*/  @!P0 BRA `(.L_x_55) ;  /* 0x0000006000d88947 */ /* 0x002fea0003800000 */
.L_x_54:
[----:B------:R-:W-:-:S04]  /*3500*/  UIADD3 UR7, UPT, UPT, UR5, 0x1, URZ ;  /* 0x0000000105077890 */ /* 0x000fc8000fffe0ff */
[----:B------:R-:W-:-:S04]  /*3510*/  UISETP.NE.AND UP0, UPT, UR7, 0x2, UPT ;  /* 0x000000020700788c */ /* 0x000fc8000bf05270 */
[----:B------:R-:W-:Y:S02]  /*3520*/  USEL UR8, URZ, 0x1, UP0 ;  /* 0x00000001ff087887 */ /* 0x000fe40008000000 */
[----:B------:R-:W-:-:S04]  /*3530*/  USEL UR7, UR7, URZ, UP0 ;  /* 0x000000ff07077287 */ /* 0x000fc80008000000 */
[----:B------:R-:W-:Y:S01]  /*3540*/  ULEA UR7, UR7, UR6, 0x3 ;  /* 0x0000000607077291 */ /* 0x000fe2000f8e18ff */
[----:B-1----:R-:W-:-:S04]  /*3550*/  LOP3.LUT R3, R12, UR8, RZ, 0x3c, !PT ;  /* 0x000000080c037c12 */ /* 0x002fc8000f8e3cff */
[----:B------:R-:W-:-:S04]  /*3560*/  SHF.L.U32 R0, R3, 0x1f, RZ ;  /* 0x0000001f03007819 */ /* 0x000fc800000006ff */
[----:B------:R-:W1:Y:S02]  /*3570*/  SYNCS.PHASECHK.TRANS64 P0, [UR7+0x80], R0 ;  /* 0x00008000ff0075a7 */ /* 0x000e640008001007 */
[----:B-1----:R-:W-:Y:S05]  /*3580*/  @P0 EXIT ;  /* 0x000000000000094d */ /* 0x002fea0003800000 */
[----:B------:R-:W-:Y:S02]  /*3590*/  SHF.L.U32 R3, R3, 0x1f, RZ ;  /* 0x0000001f03037819 */ /* 0x000fe400000006ff */
[----:B------:R-:W-:-:S07]  /*35a0*/  MOV R0, UR7 ;  /* 0x0000000700007c02 */ /* 0x000fce0008000f00 */
.L_x_56:
[----:B-1----:R1:W2:Y:S02]  /*35b0*/  SYNCS.PHASECHK.TRANS64.TRYWAIT P0, [R0+URZ+0x80], R3 ;  /* 0x00008003000075a7 */ /* 0x0022a400080011ff */
[----:B--2---:R-:W-:Y:S05]  /*35c0*/  @!P0 NANOSLEEP.SYNCS 0x989680 ;  /* 0x009896800000895d */ /* 0x004fea0003900000 */
[----:B------:R-:W2:Y:S02]  /*35d0*/  @!P0 SYNCS.PHASECHK.TRANS64 P0, [R0+URZ+0x80], R3 ;  /* 0x00008003000085a7 */ /* 0x000ea400080010ff */
[----:B--2---:R-:W-:Y:S05]  /*35e0*/  @P0 EXIT ;  /* 0x000000000000094d */ /* 0x004fea0003800000 */
[----:B------:R-:W-:Y:S05]  /*35f0*/  BRA `(.L_x_56) ;  /* 0xfffffffc00ec7947 */ /* 0x000fea000383ffff */
.L_x_49:
[----:B------:R-:W-:Y:S05]  /*3600*/  BRA.U UP4, `(.L_x_57) ;  /* 0x0000001504047547 */ /* 0x000fea000b800000 */
[----:B------:R-:W-:Y:S01]  /*3610*/  UMOV UR4, 0x40 ;  /* 0x0000004000047882 */ /* 0x000fe20000000000 */
[----:B------:R-:W-:Y:S01]  /*3620*/  NOP ;  /* 0x0000000000007918 */ /* 0x000fe20000000000 */
[----:B------:R-:W-:Y:S01]  /*3630*/  ULEA UR5, UR63, UR4, 0x18 ;  /* 0x000000043f057291 */ /* 0x000fe2000f8ec0ff */
[----:B------:R-:W-:Y:S02]  /*3640*/  UMOV UR6, 0x400 ;  /* 0x0000040000067882 */ /* 0x000fe40000000000 */
[----:B------:R-:W-:-:S06]  /*3650*/  ULEA UR6, UR63, UR6, 0x18 ;  /* 0x000000063f067291 */ /* 0x000fcc000f8ec0ff */
[----:B------:R-:W1:Y:S02]  /*3660*/  LDS.U8 R0, [UR5+0x1c] ;  /* 0x00001c05ff007984 */ /* 0x000e640008000000 */
[----:B-1----:R-:W-:-:S13]  /*3670*/  ISETP.NE.AND P0, PT, R0, RZ, PT ;  /* 0x000000ff0000720c */ /* 0x002fda0003f05270 */
[----:B------:R-:W-:Y:S05]  /*3680*/  @P0 BRA `(.L_x_58) ;  /* 0x0000000000580947 */ /* 0x000fea0003800000 */
[----:B------:R-:W-:-:S13]  /*3690*/  ELECT P0, URZ, PT ;  /* 0x0000000000ff782f */ /* 0x000fda0003800000 */
[----:B------:R-:W-:Y:S05]  /*36a0*/  @!P0 BRA `(.L_x_59) ;  /* 0x0000000000608947 */ /* 0x000fea0003800000 */
[----:B------:R-:W-:Y:S01]  /*36b0*/  UMOV UR4, 0x10 ;  /* 0x0000001000047882 */ /* 0x000fe20000000000 */
[----:B------:R-:W-:Y:S01]  /*36c0*/  HFMA2 R0, -RZ, RZ, 0, 5.9604644775390625e-08 ;  /* 0x00000001ff007431 */ /* 0x000fe200000001ff */
[----:B------:R-:W-:-:S03]  /*36d0*/  MOV R3, 0xffff ;  /* 0x0000ffff00037802 */ /* 0x000fc60000000f00 */
[----:B------:R-:W-:Y:S04]  /*36e0*/  DEPBAR.LE SB1, 0x36 ;  /* 0x00009d800000791a */ /* 0x000fe80000000000 */
[----:B------:R-:W1:Y:S02]  /*36f0*/  UTCATOMSWS.FIND_AND_SET.ALIGN UP0, UR4, UR4 ;  /* 0x00000004000475e3 */ /* 0x000e640008000800 */
[----:B-1----:R-:W-:Y:S01]  /*3700*/  MOV R4, UR4 ;  /* 0x0000000400047c02 */ /* 0x002fe20008000f00 */
[----:B------:R-:W-:Y:S06]  /*3710*/  BRA.U UP0, `(.L_x_60) ;  /* 0x0000000100187547 */ /* 0x000fec000b800000 */
.L_x_61:
[----:B------:R-:W-:Y:S05]  /*3720*/  NANOSLEEP 0x64 ;  /* 0x000000640000795d */ /* 0x000fea0003800000 */
[----:B------:R-:W-:-:S05]  /*3730*/  UMOV UR4, 0x10 ;  /* 0x0000001000047882 */ /* 0x000fca0000000000 */
[----:B------:R-:W-:Y:S04]  /*3740*/  DEPBAR.LE SB1, 0x36 ;  /* 0x00009d800000791a */ /* 0x000fe80000000000 */
[----:B------:R-:W1:Y:S02]  /*3750*/  UTCATOMSWS.FIND_AND_SET.ALIGN UP0, UR4, UR4 ;  /* 0x00000004000475e3 */ /* 0x000e640008000800 */
[----:B-1----:R-:W-:Y:S01]  /*3760*/  MOV R4, UR4 ;  /* 0x0000000400047c02 */ /* 0x002fe20008000f00 */
[----:B------:R-:W-:Y:S05]  /*3770*/  BRA.U !UP0, `(.L_x_61) ;  /* 0xfffffffd08e87547 */ /* 0x000fea000b83ffff */
.L_x_60:
[-C--:B------:R-:W-:Y:S02]  /*3780*/  SHF.L.U32 R3, R3, R4.reuse, RZ ;  /* 0x0000000403037219 */ /* 0x080fe400000006ff */
[----:B------:R-:W-:Y:S01]  /*3790*/  SHF.L.U32 R0, R0, R4, RZ ;  /* 0x0000000400007219 */ /* 0x000fe200000006ff */
[----:B------:R-:W-:Y:S02]  /*37a0*/  IMAD.SHL.U32 R4, R4, 0x20, RZ ;  /* 0x0000002004047824 */ /* 0x000fe400078e00ff */
[----:B------:R1:W-:Y:S04]  /*37b0*/  ATOMS.OR RZ, [UR5+0x14], R3 ;  /* 0x00001403ffff798c */ /* 0x0003e8000b000005 */
[----:B------:R1:W-:Y:S04]  /*37c0*/  ATOMS.OR RZ, [UR5+0x18], R0 ;  /* 0x00001800ffff798c */ /* 0x0003e8000b000005 */
[----:B------:R1:W-:Y:S01]  /*37d0*/  STS [UR6+0x120], R4 ;  /* 0x00012004ff007988 */ /* 0x0003e20008000806 */
[----:B------:R-:W-:Y:S05]  /*37e0*/  BRA `(.L_x_59) ;  /* 0x0000000000107947 */ /* 0x000fea0003800000 */
.L_x_58:
[----:B------:R-:W-:Y:S02]  /*37f0*/  MOV R0, 0xffffffff ;  /* 0xffffffff00007802 */ /* 0x000fe40000000f00 */
[----:B------:R-:W-:-:S03]  /*3800*/  MOV R4, 0x3830 ;  /* 0x0000383000047802 */ /* 0x000fc60000000f00 */
[----:B------:R1:W-:Y:S04]  /*3810*/  STS [UR6+0x120], R0 ;  /* 0x00012000ff007988 */ /* 0x0003e80008000806 */
[----:B-1---5:R-:W-:Y:S05]  /*3820*/  CALL.REL.NOINC `($__internal_1_$__cuda_sm10x_tcgen05_guardrail_trap_phase_invalid_during_alloc) ;  /* 0x0000006800287944 */ /* 0x022fea0003c00000 */
.L_x_59:
[----:B------:R-:W-:Y:S05]  /*3830*/  WARPSYNC.ALL ;  /* 0x0000000000007948 */ /* 0x000fea0003800000 */
[----:B------:R-:W2:Y:S01]  /*3840*/  S2UR UR4, SR_CgaCtaId ;  /* 0x00000000000479c3 */ /* 0x000ea20000008800 */
[----:B------:R-:W-:Y:S01]  /*3850*/  UMOV UR71, 0x400 ;  /* 0x0000040000477882 */ /* 0x000fe20000000000 */
[----:B------:R-:W-:-:S06]  /*3860*/  NOP ;  /* 0x0000000000007918 */ /* 0x000fcc0000000000 */
[----:B------:R-:W-:Y:S06]  /*3870*/  BAR.ARV 0x6, 0xa0 ;  /* 0x0182800000007b1d */ /* 0x000fec0000002000 */
[----:B------:R-:W3:Y:S01]  /*3880*/  LDCU UR7, c[0x0][0x38c] ;  /* 0x00007180ff0777ac */ /* 0x000ee20008000800 */
[----:B------:R-:W-:Y:S01]  /*3890*/  LOP3.LUT R2, R2, 0xffff, RZ, 0xc0, !PT ;  /* 0x0000ffff02027812 */ /* 0x000fe200078ec0ff */
[----:B------:R-:W-:Y:S01]  /*38a0*/  HFMA2 R11, -RZ, RZ, 0, 5.9604644775390625e-08 ;  /* 0x00000001ff0b7431 */ /* 0x000fe200000001ff */
[----:B------:R-:W-:Y:S01]  /*38b0*/  MOV R10, RZ ;  /* 0x000000ff000a7202 */ /* 0x000fe20000000f00 */
[----:B------:R-:W4:Y:S01]  /*38c0*/  LDCU UR8, c[0x0][0x38c] ;  /* 0x00007180ff0877ac */ /* 0x000f220008000800 */
[----:B------:R-:W-:-:S02]  /*38d0*/  R2UR UR72, R2 ;  /* 0x00000000024872ca */ /* 0x000fc400000e0000 */
[----:B------:R-:W-:Y:S01]  /*38e0*/  CS2R R8, SRZ ;  /* 0x0000000000087805 */ /* 0x000fe2000001ff00 */
[----:B------:R-:W-:Y:S01]  /*38f0*/  UMOV UR75, URZ ;  /* 0x000000ff004b7c82 */ /* 0x000fe20008000000 */
[----:B------:R-:W-:Y:S01]  /*3900*/  UMOV UR9, URZ ;  /* 0x000000ff00097c82 */ /* 0x000fe20008000000 */
[----:B--2---:R-:W-:Y:S01]  /*3910*/  ULEA UR71, UR4, UR71, 0x18 ;  /* 0x0000004704477291 */ /* 0x004fe2000f8ec0ff */
[----:B------:R-:W-:Y:S01]  /*3920*/  UMOV UR76, 0x0 ;  /* 0x00000000004c7882 */ /* 0x000fe20000000000 */
[----:B------:R-:W-:Y:S02]  /*3930*/  UMOV UR77, 0x4200910 ;  /* 0x04200910004d7882 */ /* 0x000fe40000000000 */
[----:B------:R-:W-:Y:S02]  /*3940*/  UIADD3 UR6, UPT, UPT, UR71, 0x8800, URZ ;  /* 0x0000880047067890 */ /* 0x000fe4000fffe0ff */
[----:B------:R-:W-:Y:S02]  /*3950*/  UIADD3 UR5, UPT, UPT, UR71, 0x18800, URZ ;  /* 0x0001880047057890 */ /* 0x000fe4000fffe0ff */
[----:B---3--:R-:W-:Y:S01]  /*3960*/  UIADD3 UR7, UPT, UPT, UR7, 0x7f, URZ ;  /* 0x0000007f07077890 */ /* 0x008fe2000fffe0ff */
[----:B-1----:R-:W1:Y:S01]  /*3970*/  LDS R0, [UR71+0x120] ;  /* 0x00012047ff007984 */ /* 0x002e620008000800 */
[----:B------:R-:W-:-:S02]  /*3980*/  USHF.R.U32.HI UR6, URZ, 0x4, UR6 ;  /* 0x00000004ff067899 */ /* 0x000fc40008011606 */
[----:B------:R-:W-:Y:S02]  /*3990*/  USHF.R.S32.HI UR4, URZ, 0x1f, UR7 ;  /* 0x0000001fff047899 */ /* 0x000fe40008011407 */
[----:B------:R-:W-:Y:S02]  /*39a0*/  USHF.R.U32.HI UR5, URZ, 0x4, UR5 ;  /* 0x00000004ff057899 */ /* 0x000fe40008011605 */
[----:B------:R-:W-:Y:S02]  /*39b0*/  ULEA.HI UR4, UR4, UR7, URZ, 0x7 ;  /* 0x0000000704047291 */ /* 0x000fe4000f8f38ff */
[----:B------:R-:W-:Y:S02]  /*39c0*/  ULOP3.LUT UR6, UR6, 0x3fff, URZ, 0xc0, !UPT ;  /* 0x00003fff06067892 */ /* 0x000fe4000f8ec0ff */
[----:B------:R-:W-:Y:S02]  /*39d0*/  USHF.R.S32.HI UR10, URZ, 0x7, UR4 ;  /* 0x00000007ff0a7899 */ /* 0x000fe40008011404 */
[----:B------:R-:W-:-:S02]  /*39e0*/  ULOP3.LUT UR5, UR5, 0x3fff, URZ, 0xc0, !UPT ;  /* 0x00003fff05057892 */ /* 0x000fc4000f8ec0ff */
[----:B------:R-:W-:Y:S02]  /*39f0*/  UISETP.LT.AND UP0, UPT, UR10, 0x1, UPT ;  /* 0x000000010a00788c */ /* 0x000fe4000bf01270 */
[----:B------:R-:W-:Y:S01]  /*3a00*/  IMAD.U32 R12, RZ, RZ, UR10 ;  /* 0x0000000aff0c7e24 */ /* 0x000fe2000f8e00ff */
[----:B------:R-:W-:Y:S02]  /*3a10*/  ULOP3.LUT UR73, UR6, 0x10000, URZ, 0xfc, !UPT ;  /* 0x0001000006497892 */ /* 0x000fe4000f8efcff */
[----:B------:R-:W-:Y:S02]  /*3a20*/  USEL UR4, UR10, 0x1, !UP0 ;  /* 0x000000010a047887 */ /* 0x000fe4000c000000 */
[----:B------:R-:W-:Y:S02]  /*3a30*/  ULOP3.LUT UR74, UR5, 0x10000, URZ, 0xfc, !UPT ;  /* 0x00010000054a7892 */ /* 0x000fe4000f8efcff */
[----:B------:R-:W-:Y:S02]  /*3a40*/  UIADD3 UR4, UPT, UPT, -UR4, URZ, URZ ;  /* 0x000000ff04047290 */ /* 0x000fe4000fffe1ff */
[----:B----4-:R-:W-:-:S04]  /*3a50*/  UISETP.GE.AND UP4, UPT, UR8, 0x1, UPT ;  /* 0x000000010800788c */ /* 0x010fc8000bf86270 */
[----:B------:R-:W-:Y:S01]  /*3a60*/  IMAD.U32 R14, RZ, RZ, UR4 ;  /* 0x00000004ff0e7e24 */ /* 0x000fe2000f8e00ff */
[----:B-1----:R-:W-:-:S13]  /*3a70*/  R2UR UR7, R0 ;  /* 0x00000000000772ca */ /* 0x002fda00000e0000 */
[----:B------:R-:W-:-:S07]  /*3a80*/  IMAD.U32 R15, RZ, RZ, UR7 ;  /* 0x00000007ff0f7e24 */ /* 0x000fce000f8e00ff */
.L_x_68:
[----:B------:R-:W-:Y:S02]  /*3a90*/  LEA R0, R10, UR71, 0x3 ;  /* 0x000000470a007c11 */ /* 0x000fe4000f8e18ff */
[----:B------:R-:W-:Y:S02]  /*3aa0*/  SHF.L.U32 R5, R9, 0x1f, RZ ;  /* 0x0000001f09057819 */ /* 0x000fe400000006ff */
[----:B------:R-:W-:Y:S01]  /*3ab0*/  PLOP3.LUT P0, PT, PT, PT, UP4, 0x80, 0x8 ;  /* 0x000000000008781c */ /* 0x000fe20003f0f048 */
[----:B------:R-:W-:Y:S01]  /*3ac0*/  VIADD R3, R0, 0x80 ;  /* 0x0000008000037836 */ /* 0x000fe20000000000 */
[----:B-1----:R-:W1:Y:S02]  /*3ad0*/  SYNCS.PHASECHK.TRANS64.TRYWAIT P1, [R0+URZ+0x70], R5 ;  /* 0x00007005000075a7 */ /* 0x002e6400080211ff */
[----:B-1----:R-:W-:Y:S09]  /*3ae0*/  @!P1 BRA `(.L_x_62) ;  /* 0x0000005c00749947 */ /* 0x002ff20003800000 */
.L_x_151:
[----:B------:R-:W-:Y:S01]  /*3af0*/  LEA R4, R10, UR71, 0x4 ;  /* 0x000000470a047c11 */ /* 0x000fe2000f8e20ff */
[----:B------:R-:W-:Y:S01]  /*3b00*/  @UP4 ULEA UR4, UR9, UR71, 0x3 ;  /* 0x0000004709044291 */ /* 0x000fe2000f8e18ff */
[----:B------:R-:W-:Y:S01]  /*3b10*/  PLOP3.LUT P2, PT, PT, PT, PT, 0x80, 0x8 ;  /* 0x000000000008781c */ /* 0x000fe20003f4f070 */
[----:B------:R-:W-:Y:S01]  /*3b20*/  ULEA UR5, UR75, UR71, 0x3 ;  /* 0x000000474b057291 */ /* 0x000fe2000f8e18ff */
[----:B------:R-:W-:Y:S02]  /*3b30*/  PRMT R3, RZ, 0x654, R3 ;  /* 0x00000654ff037816 */ /* 0x000fe40000000003 */
[----:B-1----:R-:W1:Y:S01]  /*3b40*/  LDS.128 R4, [R4+0x100] ;  /* 0x0001000004047984 */ /* 0x002e620000000c00 */
[----:B------:R-:W-:Y:S02]  /*3b50*/  @P0 SHF.L.U32 R2, R8, 0x1f, RZ ;  /* 0x0000001f08020819 */ /* 0x000fe400000006ff */
[----:B------:R-:W-:Y:S01]  /*3b60*/  SHF.L.U32 R0, R11, 0x1f, RZ ;  /* 0x0000001f0b007819 */ /* 0x000fe200000006ff */
[----:B------:R-:W-:Y:S01]  /*3b70*/  @!PT LDS RZ, [RZ] ;  /* 0x00000000fffff984 */ /* 0x000fe20000000800 */
[----:B------:R-:W-:Y:S01]  /*3b80*/  @!PT LDS RZ, [RZ] ;  /* 0x00000000fffff984 */ /* 0x000fe20000000800 */
[----:B------:R-:W-:Y:S01]  /*3b90*/  @!PT LDS RZ, [RZ] ;  /* 0x00000000fffff984 */ /* 0x000fe20000000800 */
[----:B------:R-:W-:Y:S01]  /*3ba0*/  @!PT LDS RZ, [RZ] ;  /* 0x00000000fffff984 */ /* 0x000fe20000000800 */
[----:B------:R2:W-:Y:S06]  /*3bb0*/  MEMBAR.ALL.CTA ;  /* 0x0000000000007992 */ /* 0x0005ec0000008000 */
[----:B--2---:R-:W2:Y:S01]  /*3bc0*/  FENCE.VIEW.ASYNC.S ;  /* 0x00000000000073c6 */ /* 0x004ea20000000000 */
[----:B------:R-:W-:Y:S01]  /*3bd0*/  R2UR UR6, R15 ;  /* 0x000000000f0672ca */ /* 0x000fe200000e0000 */
[----:B------:R-:W-:Y:S01]  /*3be0*/  IMAD.U32 R13, RZ, RZ, UR5 ;  /* 0x00000005ff0d7e24 */ /* 0x000fe2000f8e00ff */
[----:B--2---:R2:W-:Y:S01]  /*3bf0*/  SYNCS.ARRIVE.TRANS64.RED.A1T0 RZ, [R3+URZ], RZ ;  /* 0x000000ff03ff79a7 */ /* 0x0045e200081004ff */
[----:B------:R2:W3:Y:S01]  /*3c00*/  @P0 SYNCS.PHASECHK.TRANS64.TRYWAIT P2, [UR4], R2 ;  /* 0x00000002ff0005a7 */ /* 0x0004e20008041104 */
[----:B------:R-:W-:Y:S01]  /*3c10*/  ULEA.HI UR4, UR75, UR75, URZ, 0x1 ;  /* 0x0000004b4b047291 */ /* 0x000fe2000f8f08ff */
[----:B-1----:R-:W-:-:S03]  /*3c20*/  LOP3.LUT P1, RZ, R6, 0x1, RZ, 0xc0, !PT ;  /* 0x0000000106ff7812 */ /* 0x002fc6000782c0ff */
[----:B------:R-:W-:-:S04]  /*3c30*/  ULOP3.LUT UR8, UR4, 0xffe, URZ, 0xc0, !UPT ;  /* 0x00000ffe04087892 */ /* 0x000fc8000f8ec0ff */
[----:B------:R-:W-:Y:S01]  /*3c40*/  UIADD3 UR8, UPT, UPT, -UR8, UR75, URZ ;  /* 0x0000004b08087290 */ /* 0x000fe2000fffe1ff */
[----:B------:R-:W1:Y:S01]  /*3c50*/  SYNCS.PHASECHK.TRANS64.TRYWAIT P0, [UR5+0xb0], R0 ;  /* 0x0000b000ff0075a7 */ /* 0x000e620008001105 */
[----:B------:R-:W-:-:S04]  /*3c60*/  USHF.L.U32 UR5, UR4, 0x6, URZ ;  /* 0x0000000604057899 */ /* 0x000fc800080006ff */
[----:B------:R-:W-:-:S04]  /*3c70*/  ULOP3.LUT UR4, UR5, 0xffffff80, URZ, 0xc0, !UPT ;  /* 0xffffff8005047892 */ /* 0x000fc8000f8ec0ff */
[----:B------:R-:W-:-:S04]  /*3c80*/  UIADD3 UR4, UPT, UPT, UR6, UR4, URZ ;  /* 0x0000000406047290 */ /* 0x000fc8000fffe0ff */
[----:B------:R-:W-:Y:S01]  /*3c90*/  ULEA UR8, UR8, UR4, 0x14 ;  /* 0x0000000408087291 */ /* 0x000fe2000f8ea0ff */
[----:B-123--:R-:W-:Y:S11]  /*3ca0*/  @!P0 BRA `(.L_x_63) ;  /* 0x0000005c00188947 */ /* 0x00eff60003800000 */
.L_x_153:
[----:B------:R-:W-:Y:S01]  /*3cb0*/  IADD3 R10, PT, PT, R10, 0x1, RZ ;  /* 0x000000010a0a7810 */ /* 0x000fe20007ffe0ff */
[----:B------:R-:W-:Y:S06]  /*3cc0*/  BRA.U !UP4, `(.L_x_64) ;  /* 0x000000050cec7547 */ /* 0x000fec000b800000 */
[----:B------:R-:W-:Y:S01]  /*3cd0*/  R2UR UR69, R14 ;  /* 0x000000000e4572ca */ /* 0x000fe200000e0000 */
[----:B------:R-:W-:Y:S01]  /*3ce0*/  UPLOP3.LUT UP2, UPT, UPT, UPT, UPT, 0x40, 0x4 ;  /* 0x000000000004789c */ /* 0x000fe20003f4e870 */
[----:B------:R-:W-:Y:S01]  /*3cf0*/  R2UR UR68, R12 ;  /* 0x000000000c4472ca */ /* 0x000fe200000e0000 */
[----:B------:R-:W-:-:S14]  /*3d00*/  UMOV UR7, UR9 ;  /* 0x0000000900077c82 */ /* 0x000fdc0008000000 */
.L_x_67:
[----:B------:R-:W-:Y:S02]  /*3d10*/  UIADD3 UR69, UPT, UPT, UR69, 0x1, URZ ;  /* 0x0000000145457890 */ /* 0x000fe4000fffe0ff */
[----:B--2---:R-:W-:Y:S02]  /*3d20*/  ULEA UR5, UR7, UR71, 0x3 ;  /* 0x0000004707057291 */ /* 0x004fe4000f8e18ff */
[----:B------:R-:W-:Y:S01]  /*3d30*/  UISETP.NE.AND UP3, UPT, UR69, URZ, UPT ;  /* 0x000000ff4500728c */ /* 0x000fe2000bf65270 */
[----:B------:R-:W-:Y:S10]  /*3d40*/  @P2 BRA `(.L_x_65) ;  /* 0x00000000000c2947 */ /* 0x000ff40003800000 */
[----:B-1----:R-:W-:Y:S04]  /*3d50*/  SHF.L.U32 R3, R8, 0x1f, RZ ;  /* 0x0000001f08037819 */ /* 0x002fe800000006ff */
[----:B------:R-:W1:Y:S02]  /*3d60*/  SYNCS.PHASECHK.TRANS64.TRYWAIT P0, [UR5], R3 ;  /* 0x00000003ff0075a7 */ /* 0x000e640008001105 */
[----:B-1----:R-:W-:Y:S05]  /*3d70*/  @!P0 BRA `(.L_x_66) ;  /* 0x0000005c00008947 */ /* 0x002fea0003800000 */
.L_x_65:
[----:B------:R-:W-:Y:S01]  /*3d80*/  UISETP.NE.AND UP0, UPT, UR68, 0x1, UPT ;  /* 0x000000014400788c */ /* 0x000fe2000bf05270 */
[----:B------:R-:W-:Y:S01]  /*3d90*/  PLOP3.LUT P2, PT, PT, PT, PT, 0x80, 0x8 ;  /* 0x000000000008781c */ /* 0x000fe20003f4f070 */
[----:B------:R-:W-:Y:S01]  /*3da0*/  UIADD3 UR9, UPT, UPT, UR7, 0x1, URZ ;  /* 0x0000000107097890 */ /* 0x000fe2000fffe0ff */
[----:B-1----:R-:W-:Y:S01]  /*3db0*/  MOV.SPILL R3, UR77 ;  /* 0x0000004d00037c02 */ /* 0x002fe20009000f00 */
[----:B------:R-:W-:Y:S01]  /*3dc0*/  UIADD3 UR70, UPT, UPT, UR5, 0x10, URZ ;  /* 0x0000001005467890 */ /* 0x000fe2000fffe0ff */
[----:B------:R-:W-:Y:S01]  /*3dd0*/  MOV.SPILL R2, UR76 ;  /* 0x0000004c00027c02 */ /* 0x000fe20009000f00 */
[----:B------:R-:W-:Y:S01]  /*3de0*/  UISETP.NE.AND UP1, UPT, UR9, 0x2, UPT ;  /* 0x000000020900788c */ /* 0x000fe2000bf25270 */
[----:B------:R-:W-:Y:S01]  /*3df0*/  PLOP3.LUT P0, PT, PT, PT, UP0, 0x80, 0x8 ;  /* 0x000000000008781c */ /* 0x000fe20003f0f008 */
[----:B------:R-:W-:Y:S02]  /*3e00*/  ULEA UR6, UR7, UR74, 0xc ;  /* 0x0000004a07067291 */ /* 0x000fe4000f8e60ff */
[----:B------:R-:W-:Y:S02]  /*3e10*/  USEL UR5, URZ, 0x1, UP1 ;  /* 0x00000001ff057887 */ /* 0x000fe40008800000 */
[----:B------:R-:W-:Y:S02]  /*3e20*/  USEL UR9, UR9, URZ, UP1 ;  /* 0x000000ff09097287 */ /* 0x000fe40008800000 */
[----:B------:R-:W-:Y:S02]  /*3e30*/  ULEA UR4, UR7, UR73, 0xb ;  /* 0x0000004907047291 */ /* 0x000fe4000f8e58ff */
[----:B------:R-:W-:Y:S01]  /*3e40*/  @UP0 ULEA UR7, UR9, UR71, 0x3 ;  /* 0x0000004709070291 */ /* 0x000fe2000f8e18ff */
[----:B------:R-:W-:Y:S01]  /*3e50*/  LOP3.LUT R8, R8, UR5, RZ, 0x3c, !PT ;  /* 0x0000000508087c12 */ /* 0x000fe2000f8e3cff */
[----:B------:R-:W-:Y:S02]  /*3e60*/  UIADD3 UR22, UPT, UPT, UR6, 0x2, URZ ;  /* 0x0000000206167890 */ /* 0x000fe4000fffe0ff */
[----:B------:R-:W-:Y:S01]  /*3e70*/  UIADD3 UR18, UPT, UPT, UR4, 0x2, URZ ;  /* 0x0000000204127890 */ /* 0x000fe2000fffe0ff */
[----:B------:R-:W-:Y:S01]  /*3e80*/  @P0 SHF.L.U32 R0, R8, 0x1f, RZ ;  /* 0x0000001f08000819 */ /* 0x000fe200000006ff */
[----:B------:R-:W-:Y:S02]  /*3e90*/  UIADD3 UR14, UPT, UPT, UR6, 0x4, URZ ;  /* 0x00000004060e7890 */ /* 0x000fe4000fffe0ff */
[----:B------:R-:W-:Y:S01]  /*3ea0*/  UIADD3 UR12, UPT, UPT, UR4, 0x4, URZ ;  /* 0x00000004040c7890 */ /* 0x000fe2000fffe0ff */
[----:B------:R2:W3:Y:S01]  /*3eb0*/  @P0 SYNCS.PHASECHK.TRANS64.TRYWAIT P2, [UR7], R0 ;  /* 0x00000000ff0005a7 */ /* 0x0004e20008041107 */
[----:B------:R-:W-:Y:S02]  /*3ec0*/  UIADD3 UR66, UPT, UPT, UR6, 0x6, URZ ;  /* 0x0000000606427890 */ /* 0x000fe4000fffe0ff */
        /* <DEDUP_REMOVED lines=24> */
[----:B------:R-:W-:Y:S01]  /*4050*/  UIADD3 UR68, UPT, UPT, UR68, -0x1, URZ ;  /* 0xffffffff44447890 */ /* 0x000fe2000fffe0ff */
[----:B------:R-:W-:Y:S01]  /*4060*/  UMOV UR7, 0x40004040 ;  /* 0x4000404000077882 */ /* 0x000fe20000000000 */
[----:B------:R-:W-:Y:S01]  /*4070*/  UMOV UR76, 0x0 ;  /* 0x00000000004c7882 */ /* 0x000fe20000000000 */
[----:B------:R-:W-:Y:S01]  /*4080*/  UMOV UR77, 0x4200910 ;  /* 0x04200910004d7882 */ /* 0x000fe20000000000 */
[----:B------:R-:W-:Y:S01]  /*4090*/  UMOV UR5, 0x40004040 ;  /* 0x4000404000057882 */ /* 0x000fe20000000000 */
[----:B------:R-:W-:Y:S01]  /*40a0*/  UMOV UR23, 0x40004040 ;  /* 0x4000404000177882 */ /* 0x000fe20000000000 */
[----:B------:R1:W-:Y:S01]  /*40b0*/  UTCHMMA gdesc[UR4], gdesc[UR6], tmem[UR8], tmem[UR76], idesc[UR77], UP2 ;  /* 0x00ff4c06040075ea */ /* 0x0003e20009000008 */
[----:B------:R-:W-:Y:S01]  /*40c0*/  UPLOP3.LUT UP2, UPT, UPT, UPT, UPT, 0x80, 0x8 ;  /* 0x000000000008789c */ /* 0x000fe20003f4f070 */
[----:B------:R-:W-:Y:S01]  /*40d0*/  UMOV UR19, 0x40004040 ;  /* 0x4000404000137882 */ /* 0x000fe20000000000 */
[----:B------:R-:W-:Y:S01]  /*40e0*/  UMOV UR15, 0x40004040 ;  /* 0x40004040000f7882 */ /* 0x000fe20000000000 */
[----:B------:R4:W-:Y:S01]  /*40f0*/  UTCHMMA gdesc[UR18], gdesc[UR22], tmem[UR8], tmem[UR76], idesc[UR77], UPT ;  /* 0x00ff4c16120075ea */ /* 0x0009e2000b800008 */
[----:B------:R-:W-:Y:S01]  /*4100*/  UMOV UR13, 0x40004040 ;  /* 0x40004040000d7882 */ /* 0x000fe20000000000 */
        /* <DEDUP_REMOVED lines=18> */
[----:B-1----:R-:W-:Y:S01]  /*4230*/  UIADD3 UR4, UPT, UPT, UR4, 0x606, URZ ;  /* 0x0000060604047890 */ /* 0x002fe2000fffe0ff */
[----:B------:R-:W-:Y:S01]  /*4240*/  UMOV UR6, 0x0 ;  /* 0x0000000000067882 */ /* 0x000fe20000000000 */
[----:B------:R-:W-:Y:S01]  /*4250*/  UMOV UR7, 0x4200910 ;  /* 0x0420091000077882 */ /* 0x000fe20000000000 */
[----:B------:R-:W-:Y:S01]  /*4260*/  UMOV UR31, 0x40004040 ;  /* 0x40004040001f7882 */ /* 0x000fe20000000000 */
[----:B----4-:R-:W-:Y:S01]  /*4270*/  UMOV UR22, 0x0 ;  /* 0x0000000000167882 */ /* 0x010fe20000000000 */
[----:B------:R-:W-:Y:S01]  /*4280*/  UMOV UR23, 0x4200910 ;  /* 0x0420091000177882 */ /* 0x000fe20000000000 */
[----:B------:R-:W-:Y:S01]  /*4290*/  R2UR.FILL UR77, R3 ;  /* 0x00000000034d72ca */ /* 0x000fe200004e0000 */
[----:B------:R1:W-:Y:S01]  /*42a0*/  UTCHMMA gdesc[UR12], gdesc[UR14], tmem[UR8], tmem[UR22], idesc[UR23], UPT ;  /* 0x00ff160e0c0075ea */ /* 0x0003e2000b800008 */
[----:B------:R-:W-:Y:S01]  /*42b0*/  R2UR.FILL UR76, R2 ;  /* 0x00000000024c72ca */ /* 0x000fe200004e0000 */
[----:B------:R-:W-:Y:S01]  /*42c0*/  UTCHMMA gdesc[UR64], gdesc[UR66], tmem[UR8], tmem[UR22], idesc[UR23], UPT ;  /* 0x00ff1642400075ea */ /* 0x000fe2000b800008 */
[----:B------:R-:W-:Y:S01]  /*42d0*/  UTCHMMA gdesc[UR60], gdesc[UR62], tmem[UR8], tmem[UR22], idesc[UR23], UPT ;  /* 0x00ff163e3c0075ea */ /* 0x000fe2000b800008 */
[----:B------:R-:W-:Y:S01]  /*42e0*/  UMOV UR18, 0x0 ;  /* 0x0000000000127882 */ /* 0x000fe20000000000 */
[----:B------:R-:W-:Y:S01]  /*42f0*/  UMOV UR19, 0x4200910 ;  /* 0x0420091000137882 */ /* 0x000fe20000000000 */
[----:B------:R-:W-:Y:S01]  /*4300*/  UMOV UR29, 0x40004040 ;  /* 0x40004040001d7882 */ /* 0x000fe20000000000 */
[----:B------:R-:W-:Y:S01]  /*4310*/  UTCHMMA gdesc[UR56], gdesc[UR58], tmem[UR8], tmem[UR18], idesc[UR19], UPT ;  /* 0x00ff123a380075ea */ /* 0x000fe2000b800008 */
[----:B------:R-:W-:Y:S01]  /*4320*/  UTCHMMA gdesc[UR52], gdesc[UR54], tmem[UR8], tmem[UR18], idesc[UR19], UPT ;  /* 0x00ff1236340075ea */ /* 0x000fe2000b800008 */
[----:B------:R-:W-:Y:S01]  /*4330*/  UTCHMMA gdesc[UR48], gdesc[UR50], tmem[UR8], tmem[UR18], idesc[UR19], UPT ;  /* 0x00ff1232300075ea */ /* 0x000fe2000b800008 */
[----:B------:R-:W-:Y:S01]  /*4340*/  UTCHMMA gdesc[UR44], gdesc[UR46], tmem[UR8], tmem[UR6], idesc[UR7], UPT ;  /* 0x00ff062e2c0075ea */ /* 0x000fe2000b800008 */
[----:B------:R-:W-:Y:S01]  /*4350*/  UMOV UR27, 0x40004040 ;  /* 0x40004040001b7882 */ /* 0x000fe20000000000 */
[----:B------:R-:W-:Y:S01]  /*4360*/  UMOV UR25, 0x40004040 ;  /* 0x4000404000197882 */ /* 0x000fe20000000000 */
[----:B------:R-:W-:Y:S01]  /*4370*/  UMOV UR21, 0x40004040 ;  /* 0x4000404000157882 */ /* 0x000fe20000000000 */
[----:B------:R-:W-:Y:S01]  /*4380*/  UMOV UR17, 0x40004040 ;  /* 0x4000404000117882 */ /* 0x000fe20000000000 */
[----:B------:R-:W-:Y:S01]  /*4390*/  UMOV UR11, 0x40004040 ;  /* 0x40004040000b7882 */ /* 0x000fe20000000000 */
[----:B-1----:R-:W-:Y:S01]  /*43a0*/  UMOV UR12, 0x0 ;  /* 0x00000000000c7882 */ /* 0x002fe20000000000 */
[----:B------:R-:W-:Y:S01]  /*43b0*/  UMOV UR13, 0x4200910 ;  /* 0x04200910000d7882 */ /* 0x000fe20000000000 */
[----:B------:R-:W-:Y:S01]  /*43c0*/  UMOV UR14, 0x0 ;  /* 0x00000000000e7882 */ /* 0x000fe20000000000 */
[----:B------:R-:W-:Y:S01]  /*43d0*/  UTCHMMA gdesc[UR40], gdesc[UR42], tmem[UR8], tmem[UR12], idesc[UR13], UPT ;  /* 0x00ff0c2a280075ea */ /* 0x000fe2000b800008 */
[----:B------:R-:W-:Y:S01]  /*43e0*/  UTCHMMA gdesc[UR36], gdesc[UR38], tmem[UR8], tmem[UR6], idesc[UR7], UPT ;  /* 0x00ff0626240075ea */ /* 0x000fe2000b800008 */
[----:B------:R-:W-:Y:S01]  /*43f0*/  UMOV UR15, 0x4200910 ;  /* 0x04200910000f7882 */ /* 0x000fe20000000000 */
[----:B------:R-:W-:Y:S01]  /*4400*/  UTCHMMA gdesc[UR32], gdesc[UR34], tmem[UR8], tmem[UR18], idesc[UR19], UPT ;  /* 0x00ff1222200075ea */ /* 0x000fe2000b800008 */
[----:B------:R-:W-:Y:S01]  /*4410*/  UTCHMMA gdesc[UR28], gdesc[UR30], tmem[UR8], tmem[UR14], idesc[UR15], UPT ;  /* 0x00ff0e1e1c0075ea */ /* 0x000fe2000b800008 */
[----:B------:R-:W-:Y:S01]  /*4420*/  UTCHMMA gdesc[UR24], gdesc[UR26], tmem[UR8], tmem[UR12], idesc[UR13], UPT ;  /* 0x00ff0c1a180075ea */ /* 0x000fe2000b800008 */
[----:B------:R1:W-:Y:S01]  /*4430*/  UTCHMMA gdesc[UR16], gdesc[UR20], tmem[UR8], tmem[UR6], idesc[UR7], UPT ;  /* 0x00ff0614100075ea */ /* 0x0003e2000b800008 */
[----:B------:R2:W-:Y:S01]  /*4440*/  UTCHMMA gdesc[UR4], gdesc[UR10], tmem[UR8], tmem[UR76], idesc[UR77], UPT ;  /* 0x00ff4c0a040075ea */ /* 0x0005e2000b800008 */
[----:B------:R2:W-:Y:S01]  /*4450*/  UTCBAR.MULTICAST [UR70], URZ, UR72 ;  /* 0x000000ff460073e9 */ /* 0x0005e20008000848 */
[----:B-1----:R-:W-:Y:S01]  /*4460*/  UMOV UR7, UR9 ;  /* 0x0000000900077c82 */ /* 0x002fe20008000000 */
[----:B---3--:R-:W-:Y:S05]  /*4470*/  BRA.U UP3, `(.L_x_67) ;  /* 0xfffffff903247547 */ /* 0x008fea000b83ffff */
.L_x_64:
[----:B--2---:R-:W-:Y:S02]  /*4480*/  R2UR UR4, R13 ;  /* 0x000000000d0472ca */ /* 0x004fe400000e0000 */
[----:B------:R-:W-:-:S04]  /*4490*/  ISETP.NE.AND P0, PT, R10, 0x2, PT ;  /* 0x000000020a00780c */ /* 0x000fc80003f05270 */
[----:B-1----:R-:W-:Y:S02]  /*44a0*/  SEL R0, RZ, 0x1, P0 ;  /* 0x00000001ff007807 */ /* 0x002fe40000000000 */
[----:B------:R-:W-:Y:S02]  /*44b0*/  SEL R10, R10, RZ, P0 ;  /* 0x000000ff0a0a7207 */ /* 0x000fe40000000000 */
[----:B------:R-:W-:-:S03]  /*44c0*/  LOP3.LUT R9, R9, R0, RZ, 0x3c, !PT ;  /* 0x0000000009097212 */ /* 0x000fc600078e3cff */
[----:B------:R-:W-:Y:S02]  /*44d0*/  UIADD3 UR5, UPT, UPT, UR4, 0x90, URZ ;  /* 0x0000009004057890 */ /* 0x000fe4000fffe0ff */
[----:B------:R-:W-:-:S04]  /*44e0*/  UIADD3 UR4, UPT, UPT, UR75, 0x1, URZ ;  /* 0x000000014b047890 */ /* 0x000fc8000fffe0ff */
[----:B------:R-:W-:-:S03]  /*44f0*/  UISETP.NE.AND UP0, UPT, UR4, 0x4, UPT ;  /* 0x000000040400788c */ /* 0x000fc6000bf05270 */
[----:B------:R1:W-:Y:S01]  /*4500*/  UTCBAR [UR5], URZ ;  /* 0x000000ff050073e9 */ /* 0x0003e200080000ff */
[----:B------:R-:W-:Y:S02]  /*4510*/  USEL UR6, URZ, 0x1, UP0 ;  /* 0x00000001ff067887 */ /* 0x000fe40008000000 */
[----:B------:R-:W-:-:S04]  /*4520*/  USEL UR75, UR4, URZ, UP0 ;  /* 0x000000ff044b7287 */ /* 0x000fc80008000000 */
[----:B------:R-:W-:Y:S01]  /*4530*/  LOP3.LUT R11, R11, UR6, RZ, 0x3c, !PT ;  /* 0x000000060b0b7c12 */ /* 0x000fe2000f8e3cff */
[----:B------:R-:W-:Y:S07]  /*4540*/  @P1 BRA `(.L_x_68) ;  /* 0xfffffff400501947 */ /* 0x000fee000383ffff */
[----:B------:R-:W2:Y:S01]  /*4550*/  S2UR UR8, SR_CgaCtaId ;  /* 0x00000000000879c3 */ /* 0x000ea20000008800 */
[----:B------:R-:W-:Y:S01]  /*4560*/  ELECT P0, URZ, PT ;  /* 0x0000000000ff782f */ /* 0x000fe20003800000 */
[----:B------:R-:W-:Y:S01]  /*4570*/  IMAD.MOV.U32 R0, RZ, RZ, 0x1 ;  /* 0x00000001ff007424 */ /* 0x000fe200078e00ff */
[----:B------:R-:W-:Y:S01]  /*4580*/  UIADD3 UR71, UPT, UPT, UR71, 0xb0, URZ ;  /* 0x000000b047477890 */ /* 0x000fe2000fffe0ff */
[----:B------:R-:W-:Y:S01]  /*4590*/  SHF.L.U32 R3, R11, 0x1f, RZ ;  /* 0x0000001f0b037819 */ /* 0x000fe200000006ff */
[----:B------:R-:W-:-:S03]  /*45a0*/  UMOV UR4, 0x40 ;  /* 0x0000004000047882 */ /* 0x000fc60000000000 */
[----:B------:R-:W-:Y:S01]  /*45b0*/  UVIRTCOUNT.DEALLOC.SMPOOL 0x80 ;  /* 0x000000800000784c */ /* 0x000fe20000000000 */
[----:B--2---:R-:W-:Y:S02]  /*45c0*/  ULEA UR8, UR8, UR4, 0x18 ;  /* 0x0000000408087291 */ /* 0x004fe4000f8ec0ff */
[----:B------:R-:W-:-:S07]  /*45d0*/  ULEA UR4, UR75, UR71, 0x3 ;  /* 0x000000474b047291 */ /* 0x000fce000f8e18ff */
[----:B------:R2:W-:Y:S02]  /*45e0*/  @P0 STS.U8 [UR8+0x1c], R0 ;  /* 0x00001c00ff000988 */ /* 0x0005e40008000008 */
[----:B------:R-:W3:Y:S02]  /*45f0*/  SYNCS.PHASECHK.TRANS64.TRYWAIT P0, [UR4], R3 ;  /* 0x00000003ff0075a7 */ /* 0x000ee40008001104 */
[----:B--23--:R-:W-:Y:S05]  /*4600*/  @!P0 BRA `(.L_x_69) ;  /* 0x0000005000f48947 */ /* 0x00cfea0003800000 */
.L_x_156:
[----:B------:R-:W-:-:S04]  /*4610*/  UIADD3 UR4, UPT, UPT, UR75, 0x1, URZ ;  /* 0x000000014b047890 */ /* 0x000fc8000fffe0ff */
[----:B------:R-:W-:-:S04]  /*4620*/  UISETP.NE.AND UP0, UPT, UR4, 0x4, UPT ;  /* 0x000000040400788c */ /* 0x000fc8000bf05270 */
[----:B------:R-:W-:Y:S02]  /*4630*/  USEL UR6, URZ, 0x1, UP0 ;  /* 0x00000001ff067887 */ /* 0x000fe40008000000 */
[----:B------:R-:W-:-:S04]  /*4640*/  USEL UR4, UR4, URZ, UP0 ;  /* 0x000000ff04047287 */ /* 0x000fc80008000000 */
[----:B-1----:R-:W-:Y:S01]  /*4650*/  ULEA UR5, UR4, UR71, 0x3 ;  /* 0x0000004704057291 */ /* 0x002fe2000f8e18ff */
[----:B------:R-:W-:-:S04]  /*4660*/  LOP3.LUT R2, R11, UR6, RZ, 0x3c, !PT ;  /* 0x000000060b027c12 */ /* 0x000fc8000f8e3cff */
[----:B--2---:R-:W-:-:S04]  /*4670*/  SHF.L.U32 R3, R2, 0x1f, RZ ;  /* 0x0000001f02037819 */ /* 0x004fc800000006ff */
[----:B------:R-:W1:Y:S02]  /*4680*/  SYNCS.PHASECHK.TRANS64.TRYWAIT P0, [UR5], R3 ;  /* 0x00000003ff0075a7 */ /* 0x000e640008001105 */
[----:B-1----:R-:W-:Y:S05]  /*4690*/  @!P0 BRA `(.L_x_70) ;  /* 0x0000005000e88947 */ /* 0x002fea0003800000 */
.L_x_158:
[----:B------:R-:W-:-:S04]  /*46a0*/  UIADD3 UR4, UPT, UPT, UR4, 0x1, URZ ;  /* 0x0000000104047890 */ /* 0x000fc8000fffe0ff */
[----:B------:R-:W-:-:S04]  /*46b0*/  UISETP.NE.AND UP0, UPT, UR4, 0x4, UPT ;  /* 0x000000040400788c */ /* 0x000fc8000bf05270 */
[----:B------:R-:W-:Y:S02]  /*46c0*/  USEL UR6, URZ, 0x1, UP0 ;  /* 0x00000001ff067887 */ /* 0x000fe40008000000 */
[----:B------:R-:W-:-:S04]  /*46d0*/  USEL UR4, UR4, URZ, UP0 ;  /* 0x000000ff04047287 */ /* 0x000fc80008000000 */
[----:B------:R-:W-:Y:S01]  /*46e0*/  ULEA UR5, UR4, UR71, 0x3 ;  /* 0x0000004704057291 */ /* 0x000fe2000f8e18ff */
[----:B------:R-:W-:-:S04]  /*46f0*/  LOP3.LUT R2, R2, UR6, RZ, 0x3c, !PT ;  /* 0x0000000602027c12 */ /* 0x000fc8000f8e3cff */
[----:B-1----:R-:W-:-:S04]  /*4700*/  SHF.L.U32 R3, R2, 0x1f, RZ ;  /* 0x0000001f02037819 */ /* 0x002fc800000006ff */
[----:B------:R-:W1:Y:S02]  /*4710*/  SYNCS.PHASECHK.TRANS64.TRYWAIT P0, [UR5], R3 ;  /* 0x00000003ff0075a7 */ /* 0x000e640008001105 */
[----:B-1----:R-:W-:Y:S05]  /*4720*/  @!P0 BRA `(.L_x_71) ;  /* 0x0000005000dc8947 */ /* 0x002fea0003800000 */
.L_x_160:
[----:B------:R-:W-:-:S04]  /*4730*/  UIADD3 UR4, UPT, UPT, UR4, 0x1, URZ ;  /* 0x0000000104047890 */ /* 0x000fc8000fffe0ff */
[----:B------:R-:W-:-:S04]  /*4740*/  UISETP.NE.AND UP0, UPT, UR4, 0x4, UPT ;  /* 0x000000040400788c */ /* 0x000fc8000bf05270 */
[----:B------:R-:W-:Y:S02]  /*4750*/  USEL UR5, URZ, 0x1, UP0 ;  /* 0x00000001ff057887 */ /* 0x000fe40008000000 */
[----:B------:R-:W-:-:S04]  /*4760*/  USEL UR4, UR4, URZ, UP0 ;  /* 0x000000ff04047287 */ /* 0x000fc80008000000 */
[----:B------:R-:W-:Y:S01]  /*4770*/  ULEA UR4, UR4, UR71, 0x3 ;  /* 0x0000004704047291 */ /* 0x000fe2000f8e18ff */
[----:B-1----:R-:W-:-:S04]  /*4780*/  LOP3.LUT R3, R2, UR5, RZ, 0x3c, !PT ;  /* 0x0000000502037c12 */ /* 0x002fc8000f8e3cff */
[----:B------:R-:W-:-:S04]  /*4790*/  SHF.L.U32 R3, R3, 0x1f, RZ ;  /* 0x0000001f03037819 */ /* 0x000fc800000006ff */
[----:B------:R-:W1:Y:S02]  /*47a0*/  SYNCS.PHASECHK.TRANS64.TRYWAIT P0, [UR4], R3 ;  /* 0x00000003ff0075a7 */ /* 0x000e640008001104 */
[----:B-1----:R-:W-:Y:S05]  /*47b0*/  @!P0 BRA `(.L_x_72) ;  /* 0x0000005000d08947 */ /* 0x002fea0003800000 */
.L_x_162:
[----:B------:R-:W-:Y:S01]  /*47c0*/  NOP ;  /* 0x0000000000007918 */ /* 0x000fe20000000000 */
[----:B-1----:R-:W1:Y:S01]  /*47d0*/  LDS R0, [UR8+0x14] ;  /* 0x00001408ff007984 */ /* 0x002e620008000800 */
[----:B------:R-:W-:Y:S01]  /*47e0*/  R2UR UR4, R15 ;  /* 0x000000000f0472ca */ /* 0x000fe200000e0000 */
[----:B------:R-:W-:Y:S01]  /*47f0*/  UMOV UR5, 0xffff ;  /* 0x0000ffff00057882 */ /* 0x000fe20000000000 */
[----:B------:R-:W-:-:S11]  /*4800*/  UMOV UR6, 0x1 ;  /* 0x0000000100067882 */ /* 0x000fd60000000000 */
[----:B------:R-:W-:-:S04]  /*4810*/  ULOP3.LUT UR4, UR4, 0xffff, URZ, 0xc0, !UPT ;  /* 0x0000ffff04047892 */ /* 0x000fc8000f8ec0ff */
[----:B------:R-:W-:-:S04]  /*4820*/  USHF.R.U32.HI UR4, URZ, 0x5, UR4 ;  /* 0x00000005ff047899 */ /* 0x000fc80008011604 */
[----:B------:R-:W-:Y:S02]  /*4830*/  USHF.L.U32 UR5, UR5, UR4, URZ ;  /* 0x0000000405057299 */ /* 0x000fe400080006ff */
[----:B------:R-:W-:-:S04]  /*4840*/  USHF.L.U32 UR4, UR6, UR4, URZ ;  /* 0x0000000406047299 */ /* 0x000fc800080006ff */
[----:B-1----:R-:W-:-:S04]  /*4850*/  LOP3.LUT R0, R0, UR5, RZ, 0xc0, !PT ;  /* 0x0000000500007c12 */ /* 0x002fc8000f8ec0ff */
[----:B------:R-:W-:-:S13]  /*4860*/  ISETP.NE.AND P0, PT, R0, UR5, PT ;  /* 0x0000000500007c0c */ /* 0x000fda000bf05270 */
[----:B------:R-:W-:Y:S05]  /*4870*/  @P0 BRA `(.L_x_73) ;  /* 0x0000000000580947 */ /* 0x000fea0003800000 */
[----:B------:R-:W1:Y:S02]  /*4880*/  LDS R0, [UR8+0x18] ;  /* 0x00001808ff007984 */ /* 0x000e640008000800 */
[----:B-1----:R-:W-:-:S04]  /*4890*/  LOP3.LUT R0, R0, UR4, RZ, 0xc0, !PT ;  /* 0x0000000400007c12 */ /* 0x002fc8000f8ec0ff */
[----:B------:R-:W-:-:S13]  /*48a0*/  ISETP.NE.AND P0, PT, R0, UR4, PT ;  /* 0x0000000400007c0c */ /* 0x000fda000bf05270 */
[----:B------:R-:W-:Y:S05]  /*48b0*/  @P0 BRA `(.L_x_74) ;  /* 0x00000000003c0947 */ /* 0x000fea0003800000 */
[----:B------:R-:W1:Y:S01]  /*48c0*/  S2R R2, SR_LANEID ;  /* 0x0000000000027919 */ /* 0x000e620000000000 */
[----:B------:R-:W-:Y:S01]  /*48d0*/  ULOP3.LUT UR5, URZ, UR5, URZ, 0x33, !UPT ;  /* 0x00000005ff057292 */ /* 0x000fe2000f8e33ff */
[----:B------:R-:W-:Y:S01]  /*48e0*/  LOP3.LUT R4, RZ, UR4, RZ, 0x33, !PT ;  /* 0x00000004ff047c12 */ /* 0x000fe2000f8e33ff */
[----:B------:R-:W-:Y:S02]  /*48f0*/  VOTEU.ANY UR4, UPT, PT ;  /* 0x0000000000047886 */ /* 0x000fe400038e0100 */
[----:B------:R-:W-:Y:S01]  /*4900*/  UFLO.U32 UR4, UR4 ;  /* 0x00000004000472bd */ /* 0x000fe200080e0000 */
[----:B------:R-:W2:Y:S01]  /*4910*/  REDUX UR6, R4 ;  /* 0x00000000040673c4 */ /* 0x000ea20000000000 */
[----:B------:R-:W-:-:S06]  /*4920*/  IMAD.U32 R0, RZ, RZ, UR5 ;  /* 0x00000005ff007e24 */ /* 0x000fcc000f8e00ff */
[----:B------:R3:W-:Y:S01]  /*4930*/  UTCATOMSWS.AND URZ, UR5 ;  /* 0x0000000500ff79e3 */ /* 0x0007e20008000000 */
[----:B------:R-:W4:Y:S01]  /*4940*/  REDUX UR7, R0 ;  /* 0x00000000000773c4 */ /* 0x000f220000000000 */
[----:B-1----:R-:W-:Y:S01]  /*4950*/  ISETP.EQ.U32.AND P0, PT, R2, UR4, PT ;  /* 0x0000000402007c0c */ /* 0x002fe2000bf02070 */
[----:B--2---:R-:W-:Y:S01]  /*4960*/  IMAD.U32 R2, RZ, RZ, UR6 ;  /* 0x00000006ff027e24 */ /* 0x004fe2000f8e00ff */
[----:B----4-:R-:W-:-:S11]  /*4970*/  MOV R3, UR7 ;  /* 0x0000000700037c02 */ /* 0x010fd60008000f00 */
[----:B------:R3:W-:Y:S04]  /*4980*/  @P0 ATOMS.AND RZ, [UR8+0x14], R3 ;  /* 0x00001403ffff098c */ /* 0x0007e8000a800008 */
[----:B------:R3:W-:Y:S01]  /*4990*/  @P0 ATOMS.AND RZ, [UR8+0x18], R2 ;  /* 0x00001802ffff098c */ /* 0x0007e2000a800008 */
[----:B------:R-:W-:Y:S05]  /*49a0*/  BRA `(.L_x_75) ;  /* 0x0000000000147947 */ /* 0x000fea0003800000 */
.L_x_74:
[----:B------:R-:W-:Y:S02]  /*49b0*/  MOV R2, 0x49d0 ;  /* 0x000049d000027802 */ /* 0x000fe40000000f00 */
[----:B-----5:R-:W-:Y:S05]  /*49c0*/  CALL.REL.NOINC `($__internal_0_$__cuda_sm10x_tcgen05_guardrail_trap_col_being_dealloced_not_returned_by_alloc) ;  /* 0x0000005400b47944 */ /* 0x020fea0003c00000 */
[----:B------:R-:W-:Y:S05]  /*49d0*/  BRA `(.L_x_75) ;  /* 0x0000000000087947 */ /* 0x000fea0003800000 */
.L_x_73:
[----:B------:R-:W-:Y:S02]  /*49e0*/  MOV R2, 0x4a00 ;  /* 0x00004a0000027802 */ /* 0x000fe40000000f00 */
[----:B-----5:R-:W-:Y:S05]  /*49f0*/  CALL.REL.NOINC `($__internal_2_$__cuda_sm10x_tcgen05_guardrail_trap_unallocated_columns_being_dealloced) ;  /* 0x0000005400c07944 */ /* 0x020fea0003c00000 */
.L_x_75:
[----:B------:R-:W-:Y:S01]  /*4a00*/  NOP ;  /* 0x0000000000007918 */ /* 0x000fe20000000000 */
[----:B---3--:R-:W-:Y:S05]  /*4a10*/  EXIT ;  /* 0x000000000000794d */ /* 0x008fea0003800000 */
.L_x_57:
[----:B------:R-:W-:-:S09]  /*4a20*/  UISETP.NE.OR UP0, UPT, UR17, 0x3, !UP3 ;  /* 0x000000031100788c */ /* 0x000fd2000df05670 */
[----:B------:R-:W-:Y:S05]  /*4a30*/  BRA.U UP0, `(.L_x_76) ;  /* 0x00000011005c7547 */ /* 0x000fea000b800000 */
[----:B------:R-:W1:Y:S01]  /*4a40*/  LDCU UR31, c[0x0][0x370] ;  /* 0x00006e00ff1f77ac */ /* 0x000e620008000800 */
[----:B------:R-:W2:Y:S01]  /*4a50*/  LDC.64 R16, c[0x0][0x348] ;  /* 0x0000d200ff107b82 */ /* 0x000ea20000000a00 */
[----:B------:R-:W-:Y:S02]  /*4a60*/  HFMA2 R13, -RZ, RZ, 0, 0 ;  /* 0x00000000ff0d7431 */ /* 0x000fe400000001ff */
[----:B------:R-:W-:Y:S01]  /*4a70*/  IMAD.MOV.U32 R15, RZ, RZ, 0x1 ;  /* 0x00000001ff0f7424 */ /* 0x000fe200078e00ff */
[----:B------:R-:W1:Y:S01]  /*4a80*/  LDCU.128 UR40, c[0x0][0xb10] ;  /* 0x00016200ff2877ac */ /* 0x000e620008000c00 */
[----:B------:R-:W-:Y:S01]  /*4a90*/  IMAD.MOV.U32 R14, RZ, RZ, RZ ;  /* 0x000000ffff0e7224 */ /* 0x000fe200078e00ff */
[----:B------:R-:W-:Y:S01]  /*4aa0*/  MOV R7, 0x2000 ;  /* 0x0000200000077802 */ /* 0x000fe20000000f00 */
[----:B------:R-:W3:Y:S01]  /*4ab0*/  LDCU UR30, c[0x0][0x374] ;  /* 0x00006e80ff1e77ac */ /* 0x000ee20008000800 */
[----:B------:R-:W4:Y:S01]  /*4ac0*/  LDC.64 R2, c[0x0][0x888] ;  /* 0x00022200ff027b82 */ /* 0x000f220000000a00 */
[----:B------:R-:W3:Y:S01]  /*4ad0*/  LDCU UR15, c[0x0][0xb0c] ;  /* 0x00016180ff0f77ac */ /* 0x000ee20008000800 */
[----:B------:R-:W2:Y:S06]  /*4ae0*/  LDCU UR45, c[0x0][0xb20] ;  /* 0x00016400ff2d77ac */ /* 0x000eac0008000800 */
[----:B------:R-:W4:Y:S01]  /*4af0*/  LDC.64 R4, c[0x0][0x890] ;  /* 0x00022400ff047b82 */ /* 0x000f220000000a00 */
[----:B------:R-:W2:Y:S01]  /*4b00*/  LDCU UR4, c[0x0][0xb30] ;  /* 0x00016600ff0477ac */ /* 0x000ea20008000800 */
[----:B------:R-:W-:Y:S01]  /*4b10*/  UMOV UR21, 0x400 ;  /* 0x0000040000157882 */ /* 0x000fe20000000000 */
[----:B-1----:R-:W-:-:S02]  /*4b20*/  UIMAD.WIDE.U32 UR6, UR31, UR40, URZ ;  /* 0x000000281f0672a5 */ /* 0x002fc4000f8e00ff */
[----:B---3--:R-:W-:Y:S02]  /*4b30*/  UIMAD.WIDE.U32 UR8, UR30, UR43, URZ ;  /* 0x0000002b1e0872a5 */ /* 0x008fe4000f8e00ff */
[----:B------:R-:W-:Y:S02]  /*4b40*/  ULEA UR21, UR63, UR21, 0x18 ;  /* 0x000000153f157291 */ /* 0x000fe4000f8ec0ff */
[----:B------:R-:W-:Y:S02]  /*4b50*/  UPLOP3.LUT UP3, UPT, UPT, UPT, UPT, 0x40, 0x4 ;  /* 0x000000000004789c */ /* 0x000fe40003f6e870 */
[----:B------:R-:W-:Y:S01]  /*4b60*/  UIADD3 UR37, UPT, UPT, UR21, 0x38, URZ ;  /* 0x0000003815257890 */ /* 0x000fe2000fffe0ff */
[----:B------:R-:W-:Y:S01]  /*4b70*/  UMOV UR6, UR7 ;  /* 0x0000000700067c82 */ /* 0x000fe20008000000 */
[----:B------:R-:W-:Y:S01]  /*4b80*/  UMOV UR38, UR9 ;  /* 0x0000000900267c82 */ /* 0x000fe20008000000 */
[----:B------:R-:W-:Y:S02]  /*4b90*/  UISETP.GE.AND UP0, UPT, UR39, 0x1, UPT ;  /* 0x000000012700788c */ /* 0x000fe4000bf06270 */
[----:B------:R-:W-:Y:S01]  /*4ba0*/  UISETP.NE.AND UP4, UPT, UR39, 0x1, UPT ;  /* 0x000000012700788c */ /* 0x000fe2000bf85270 */
[----:B------:R-:W1:Y:S01]  /*4bb0*/  LDCU.64 UR22, c[0x0][0xb28] ;  /* 0x00016500ff1677ac */ /* 0x000e620008000a00 */
[----:B------:R-:W-:-:S02]  /*4bc0*/  UISETP.NE.AND UP6, UPT, UR15, 0x1, UPT ;  /* 0x000000010f00788c */ /* 0x000fc4000bfc5270 */
[----:B------:R-:W-:Y:S02]  /*4bd0*/  UISETP.NE.AND UP5, UPT, UR42, 0x1, UPT ;  /* 0x000000012a00788c */ /* 0x000fe4000bfa5270 */
[----:B------:R-:W-:Y:S02]  /*4be0*/  UIADD3 UR33, UPT, UPT, UR21, 0x20, URZ ;  /* 0x0000002015217890 */ /* 0x000fe4000fffe0ff */
[----:B------:R-:W-:Y:S02]  /*4bf0*/  UIADD3 UR25, UPT, UPT, UR21, 0x28, URZ ;  /* 0x0000002815197890 */ /* 0x000fe4000fffe0ff */
[----:B------:R-:W-:Y:S02]  /*4c00*/  UIADD3 UR17, UPT, UPT, UR21, 0x30, URZ ;  /* 0x0000003015117890 */ /* 0x000fe4000fffe0ff */
[----:B------:R-:W-:Y:S02]  /*4c10*/  UPRMT UR37, UR63, 0x654, UR37 ;  /* 0x000006543f257896 */ /* 0x000fe40008000025 */
[----:B------:R-:W-:-:S02]  /*4c20*/  USHF.R.U32.HI UR44, URZ, UR41, UR6 ;  /* 0x00000029ff2c7299 */ /* 0x000fc40008011606 */
[----:B--2---:R-:W-:Y:S02]  /*4c30*/  USHF.R.U32.HI UR38, URZ, UR45, UR38 ;  /* 0x0000002dff267299 */ /* 0x004fe40008011626 */
[----:B------:R-:W-:-:S11]  /*4c40*/  UISETP.NE.AND UP2, UPT, UR4, 0x1, UPT ;  /* 0x000000010400788c */ /* 0x000fd6000bf45270 */
.L_x_87:
[C---:B------:R-:W-:Y:S02]  /*4c50*/  LEA R12, R14.reuse, UR21, 0x3 ;  /* 0x000000150e0c7c11 */ /* 0x040fe4000f8e18ff */
[----:B------:R-:W-:Y:S02]  /*4c60*/  SHF.L.U32 R9, R13, 0x1f, RZ ;  /* 0x0000001f0d097819 */ /* 0x000fe400000006ff */
[----:B------:R-:W-:Y:S02]  /*4c70*/  LEA R10, R14, UR21, 0x4 ;  /* 0x000000150e0a7c11 */ /* 0x000fe4000f8e20ff */
[----:B--2---:R-:W2:Y:S02]  /*4c80*/  SYNCS.PHASECHK.TRANS64.TRYWAIT P0, [R12+URZ+0x70], R9 ;  /* 0x000070090c0075a7 */ /* 0x004ea400080011ff */
[----:B--2---:R-:W-:Y:S05]  /*4c90*/  @!P0 BRA `(.L_x_77) ;  /* 0x0000004c00b08947 */ /* 0x004fea0003800000 */
.L_x_163:
[----:B--2---:R-:W2:Y:S01]  /*4ca0*/  LDS.128 R8, [R10+0x100] ;  /* 0x000100000a087984 */ /* 0x004ea20000000c00 */
[----:B------:R-:W-:Y:S01]  /*4cb0*/  UISETP.GE.AND UP0, UPT, UR39, 0x1, UPT ;  /* 0x000000012700788c */ /* 0x000fe2000bf06270 */
[----:B------:R-:W-:Y:S01]  /*4cc0*/  @!PT LDS RZ, [RZ] ;  /* 0x00000000fffff984 */ /* 0x000fe20000000800 */
[----:B------:R-:W-:Y:S01]  /*4cd0*/  @!PT LDS RZ, [RZ] ;  /* 0x00000000fffff984 */ /* 0x000fe20000000800 */
[----:B------:R-:W-:Y:S01]  /*4ce0*/  @!PT LDS RZ, [RZ] ;  /* 0x00000000fffff984 */ /* 0x000fe20000000800 */
[----:B------:R-:W-:Y:S01]  /*4cf0*/  @!PT LDS RZ, [RZ] ;  /* 0x00000000fffff984 */ /* 0x000fe20000000800 */
[----:B------:R3:W-:Y:S06]  /*4d00*/  MEMBAR.ALL.CTA ;  /* 0x0000000000007992 */ /* 0x0007ec0000008000 */
[----:B---3--:R-:W3:Y:S01]  /*4d10*/  FENCE.VIEW.ASYNC.S ;  /* 0x00000000000073c6 */ /* 0x008ee20000000000 */
[----:B--2---:R-:W-:Y:S11]  /*4d20*/  LOP3.LUT P0, RZ, R10, 0x1, RZ, 0xc0, !PT ;  /* 0x000000010aff7812 */ /* 0x004ff6000780c0ff */
[----:B------:R-:W-:Y:S02]  /*4d30*/  @!UPT UIADD3 URZ, UPT, UPT, URZ, URZ, URZ ;  /* 0x000000fffffff290 */ /* 0x000fe4000fffe0ff */
[----:B---3--:R-:W-:Y:S01]  /*4d40*/  VOTEU.ANY UP1, P0 ;  /* 0x0000000000ff7886 */ /* 0x008fe20000020100 */
[----:B------:R-:W-:Y:S11]  /*4d50*/  PLOP3.LUT P0, PT, PT, PT, UP1, 0x80, 0x8 ;  /* 0x000000000008781c */ /* 0x000ff60003f0f018 */
[----:B------:R-:W-:Y:S02]  /*4d60*/  @!UPT UIADD3 URZ, UPT, UPT, URZ, URZ, URZ ;  /* 0x000000fffffff290 */ /* 0x000fe4000fffe0ff */
[----:B------:R-:W-:Y:S02]  /*4d70*/  @P0 SHF.R.U32.HI R0, RZ, 0x10, R9 ;  /* 0x00000010ff000819 */ /* 0x000fe40000011609 */
[----:B------:R-:W-:Y:S02]  /*4d80*/  @P0 MOV R6, R8 ;  /* 0x0000000800060202 */ /* 0x000fe40000000f00 */
[----:B------:R-:W-:Y:S01]  /*4d90*/  @P0 R2UR UR4, R0 ;  /* 0x00000000000402ca */ /* 0x000fe200000e0000 */
[----:B------:R-:W-:Y:S01]  /*4da0*/  VIADD R0, R12, 0x80 ;  /* 0x000000800c007836 */ /* 0x000fe20000000000 */
[----:B------:R-:W-:Y:S02]  /*4db0*/  @P0 LOP3.LUT R8, R9, 0xffff, RZ, 0xc0, !PT ;  /* 0x0000ffff09080812 */ /* 0x000fe400078ec0ff */
[----:B------:R-:W-:Y:S02]  /*4dc0*/  @P0 R2UR UR6, R6 ;  /* 0x00000000060602ca */ /* 0x000fe400000e0000 */
[----:B------:R-:W-:Y:S02]  /*4dd0*/  PRMT R0, RZ, 0x654, R0 ;  /* 0x00000654ff007816 */ /* 0x000fe40000000000 */
[----:B------:R-:W-:Y:S02]  /*4de0*/  @P0 R2UR UR5, R8 ;  /* 0x00000000080502ca */ /* 0x000fe400000e0000 */
[----:B------:R2:W-:Y:S03]  /*4df0*/  SYNCS.ARRIVE.TRANS64.RED.A1T0 RZ, [R0+URZ], RZ ;  /* 0x000000ff00ff79a7 */ /* 0x0005e600081004ff */
[----:B------:R-:W-:Y:S04]  /*4e00*/  @UP1 UMOV UR29, UR4 ;  /* 0x00000004001d1c82 */ /* 0x000fe80008000000 */
[----:B------:R-:W-:Y:S04]  /*4e10*/  @UP1 UMOV UR14, UR6 ;  /* 0x00000006000e1c82 */ /* 0x000fe80008000000 */
[----:B------:R-:W-:Y:S01]  /*4e20*/  @UP1 UMOV UR13, UR5 ;  /* 0x00000005000d1c82 */ /* 0x000fe20008000000 */
[----:B------:R-:W-:Y:S05]  /*4e30*/  BRA.U !UP0, `(.L_x_78) ;  /* 0x0000000108a47547 */ /* 0x000fea000b800000 */
[----:B------:R-:W-:Y:S02]  /*4e40*/  UIMAD.WIDE.U32 UR18, UR13, UR43, URZ ;  /* 0x0000002b0d1272a5 */ /* 0x000fe4000f8e00ff */
[----:B------:R-:W-:Y:S02]  /*4e50*/  UIMAD.WIDE.U32 UR26, UR14, UR40, URZ ;  /* 0x000000280e1a72a5 */ /* 0x000fe4000f8e00ff */
[----:B------:R-:W-:Y:S02]  /*4e60*/  USEL UR4, UR30, UR38, !UP5 ;  /* 0x000000261e047287 */ /* 0x000fe4000e800000 */
[----:B------:R-:W-:Y:S02]  /*4e70*/  USEL UR7, UR31, UR44, !UP6 ;  /* 0x0000002c1f077287 */ /* 0x000fe4000f000000 */
[----:B-1----:R-:W-:Y:S02]  /*4e80*/  UIMAD.WIDE.U32 UR8, UR4, UR22, URZ ;  /* 0x00000016040872a5 */ /* 0x002fe4000f8e00ff */
[----:B------:R-:W-:Y:S01]  /*4e90*/  UIMAD.WIDE.U32 UR10, UR7, UR22, URZ ;  /* 0x00000016070a72a5 */ /* 0x000fe2000f8e00ff */
[----:B------:R-:W-:Y:S02]  /*4ea0*/  UMOV UR5, UR19 ;  /* 0x0000001300057c82 */ /* 0x000fe40008000000 */
[----:B------:R-:W-:Y:S03]  /*4eb0*/  USHF.R.U32.HI UR6, URZ, UR45, UR5 ;  /* 0x0000002dff067299 */ /* 0x000fe60008011605 */
[----:B------:R-:W-:Y:S01]  /*4ec0*/  UMOV UR5, UR27 ;  /* 0x0000001b00057c82 */ /* 0x000fe20008000000 */
[----:B------:R-:W-:Y:S02]  /*4ed0*/  USEL UR6, UR13, UR6, !UP5 ;  /* 0x000000060d067287 */ /* 0x000fe4000e800000 */
[----:B------:R-:W-:Y:S03]  /*4ee0*/  USHF.R.U32.HI UR12, URZ, UR41, UR5 ;  /* 0x00000029ff0c7299 */ /* 0x000fe60008011605 */
[----:B------:R-:W-:Y:S02]  /*4ef0*/  UMOV UR5, UR9 ;  /* 0x0000000900057c82 */ /* 0x000fe40008000000 */
[----:B------:R-:W-:Y:S03]  /*4f00*/  @UP4 USHF.R.U32.HI UR4, URZ, UR23, UR5 ;  /* 0x00000017ff044299 */ /* 0x000fe60008011605 */
[----:B------:R-:W-:Y:S01]  /*4f10*/  UMOV UR5, UR11 ;  /* 0x0000000b00057c82 */ /* 0x000fe20008000000 */
[----:B------:R-:W-:Y:S02]  /*4f20*/  UIMAD UR4, UR39, UR4, URZ ;  /* 0x00000004270472a4 */ /* 0x000fe4000f8e02ff */
[----:B------:R-:W-:Y:S02]  /*4f30*/  @UP4 USHF.R.U32.HI UR7, URZ, UR23, UR5 ;  /* 0x00000017ff074299 */ /* 0x000fe40008011605 */
[----:B------:R-:W-:Y:S02]  /*4f40*/  UIMAD.WIDE.U32 UR10, UR6, UR22, URZ ;  /* 0x00000016060a72a5 */ /* 0x000fe4000f8e00ff */
[----:B------:R-:W-:Y:S02]  /*4f50*/  USEL UR5, UR14, UR12, !UP6 ;  /* 0x0000000c0e057287 */ /* 0x000fe4000f000000 */
[----:B------:R-:W-:Y:S02]  /*4f60*/  UIMAD UR8, UR39, UR7, URZ ;  /* 0x00000007270872a4 */ /* 0x000fe4000f8e02ff */
[----:B------:R-:W-:Y:S03]  /*4f70*/  UISETP.GE.AND UP0, UPT, UR6, UR4, UPT ;  /* 0x000000040600728c */ /* 0x000fe6000bf06270 */
[----:B------:R-:W-:Y:S01]  /*4f80*/  UMOV UR4, UR11 ;  /* 0x0000000b00047c82 */ /* 0x000fe20008000000 */
[----:B------:R-:W-:Y:S02]  /*4f90*/  UISETP.GE.OR UP0, UPT, UR5, UR8, UP0 ;  /* 0x000000080500728c */ /* 0x000fe40008706670 */
[----:B------:R-:W-:Y:S02]  /*4fa0*/  USHF.R.U32.HI UR4, URZ, UR23, UR4 ;  /* 0x00000017ff047299 */ /* 0x000fe40008011604 */
[----:B------:R-:W-:Y:S02]  /*4fb0*/  UIMAD.WIDE.U32 UR8, UR5, UR22, URZ ;  /* 0x00000016050872a5 */ /* 0x000fe4000f8e00ff */
[----:B------:R-:W-:Y:S04]  /*4fc0*/  USEL UR10, UR6, UR4, !UP4 ;  /* 0x00000004060a7287 */ /* 0x000fe8000e000000 */
[----:B------:R-:W-:Y:S01]  /*4fd0*/  UIADD3 UR11, UPT, UPT, -UR10, URZ, URZ ;  /* 0x000000ff0a0b7290 */ /* 0x000fe2000fffe1ff */
[----:B------:R-:W-:Y:S02]  /*4fe0*/  @!UP0 UMOV UR4, UR9 ;  /* 0x0000000900048c82 */ /* 0x000fe40008000000 */
[----:B------:R-:W-:Y:S02]  /*4ff0*/  @!UP0 USHF.R.U32.HI UR4, URZ, UR23, UR4 ;  /* 0x00000017ff048299 */ /* 0x000fe40008011604 */
[----:B------:R-:W-:Y:S02]  /*5000*/  UIMAD UR8, UR39, UR11, UR6 ;  /* 0x0000000b270872a4 */ /* 0x000fe4000f8e0206 */
[----:B------:R-:W-:Y:S04]  /*5010*/  @!UP0 USEL UR4, UR5, UR4, !UP4 ;  /* 0x0000000405048287 */ /* 0x000fe8000e000000 */
[----:B------:R-:W-:Y:S02]  /*5020*/  @!UP0 UIMAD UR8, UR7, UR8, UR4 ;  /* 0x00000008070882a4 */ /* 0x000fe4000f8e0204 */
[----:B------:R-:W-:Y:S02]  /*5030*/  @!UP0 UIADD3 UR9, UPT, UPT, UR10, -UR4, URZ ;  /* 0x800000040a098290 */ /* 0x000fe4000fffe0ff */
[----:B------:R-:W-:Y:S02]  /*5040*/  UIADD3 UR4, UPT, UPT, -UR5, URZ, URZ ;  /* 0x000000ff05047290 */ /* 0x000fe4000fffe1ff */
[----:B------:R-:W-:Y:S02]  /*5050*/  UIADD3 UR7, UPT, UPT, -UR6, URZ, URZ ;  /* 0x000000ff06077290 */ /* 0x000fe4000fffe1ff */
[----:B------:R-:W-:Y:S02]  /*5060*/  @!UP0 UIMAD UR6, UR9, UR39, UR5 ;  /* 0x00000027090682a4 */ /* 0x000fe4000f8e0205 */
[----:B------:R-:W-:Y:S02]  /*5070*/  UIMAD UR14, UR15, UR4, UR14 ;  /* 0x000000040f0e72a4 */ /* 0x000fe4000f8e020e */
[----:B------:R-:W-:Y:S01]  /*5080*/  UIMAD UR13, UR42, UR7, UR13 ;  /* 0x000000072a0d72a4 */ /* 0x000fe2000f8e020d */
[----:B------:R-:W-:Y:S02]  /*5090*/  @!UP0 UMOV UR5, UR8 ;  /* 0x0000000800058c82 */ /* 0x000fe40008000000 */
[----:B------:R-:W-:Y:S02]  /*50a0*/  UIMAD UR14, UR5, UR15, UR14 ;  /* 0x0000000f050e72a4 */ /* 0x000fe4000f8e020e */
[----:B------:R-:W-:Y:S11]  /*50b0*/  UIMAD UR13, UR6, UR42, UR13 ;  /* 0x0000002a060d72a4 */ /* 0x000ff6000f8e020d */
[----:B------:R-:W-:Y:S01]  /*50c0*/  @!UPT UIADD3 URZ, UPT, UPT, URZ, URZ, URZ ;  /* 0x000000fffffff290 */ /* 0x000fe2000fffe0ff */
.L_x_78:
[----:B------:R-:W3:Y:S01]  /*50d0*/  @!UP2 LDCU.128 UR8, c[0x0][0xb10] ;  /* 0x00016200ff08a7ac */ /* 0x000ee20008000c00 */
[C---:B----4-:R-:W-:Y:S02]  /*50e0*/  ISETP.NE.U32.AND P1, PT, R4.reuse, RZ, PT ;  /* 0x000000ff0400720c */ /* 0x050fe40003f25070 */
[----:B------:R-:W-:Y:S02]  /*50f0*/  ISETP.NE.U32.AND P0, PT, R4, RZ, PT ;  /* 0x000000ff0400720c */ /* 0x000fe40003f05070 */
[C---:B------:R-:W-:Y:S02]  /*5100*/  ISETP.NE.AND.EX P1, PT, R5.reuse, RZ, PT, P1 ;  /* 0x000000ff0500720c */ /* 0x040fe40003f25310 */
[----:B------:R-:W-:Y:S01]  /*5110*/  ISETP.NE.AND.EX P0, PT, R5, RZ, PT, P0 ;  /* 0x000000ff0500720c */ /* 0x000fe20003f05300 */
[----:B------:R-:W4:Y:S01]  /*5120*/  @!UP2 LDCU UR5, c[0x0][0xb0c] ;  /* 0x00016180ff05a7ac */ /* 0x000f220008000800 */
[----:B------:R-:W-:Y:S01]  /*5130*/  SHF.L.U32 R9, R15, 0x1f, RZ ;  /* 0x0000001f0f097819 */ /* 0x000fe200000006ff */
[----:B------:R-:W-:Y:S02]  /*5140*/  USHF.L.U32 UR35, UR16, 0x6, URZ ;  /* 0x0000000610237899 */ /* 0x000fe400080006ff */
[----:B------:R-:W-:Y:S02]  /*5150*/  USHF.L.U32 UR34, UR20, 0x7, URZ ;  /* 0x0000000714227899 */ /* 0x000fe400080006ff */
[----:B---3--:R-:W-:Y:S07]  /*5160*/  UIMAD.WIDE.U32 UR6, UR14, UR8, URZ ;  /* 0x000000080e0672a5 */ /* 0x008fee000f8e00ff */
[----:B------:R-:W-:Y:S01]  /*5170*/  @!UP2 UMOV UR4, UR7 ;  /* 0x000000070004ac82 */ /* 0x000fe20008000000 */
[----:B----4-:R-:W-:Y:S02]  /*5180*/  @!UP2 UISETP.NE.AND UP0, UPT, UR5, 0x1, UPT ;  /* 0x000000010500a88c */ /* 0x010fe4000bf05270 */
[----:B------:R-:W-:Y:S02]  /*5190*/  @!UP2 USHF.R.U32.HI UR4, URZ, UR9, UR4 ;  /* 0x00000009ff04a299 */ /* 0x000fe40008011604 */
[----:B------:R-:W-:Y:S02]  /*51a0*/  UIMAD.WIDE.U32 UR6, UR13, UR11, URZ ;  /* 0x0000000b0d0672a5 */ /* 0x000fe4000f8e00ff */
[----:B------:R-:W-:Y:S02]  /*51b0*/  @!UP2 USEL UR8, UR14, UR4, !UP0 ;  /* 0x000000040e08a287 */ /* 0x000fe4000c000000 */
[----:B------:R-:W-:Y:S03]  /*51c0*/  @!UP2 UISETP.NE.AND UP0, UPT, UR10, 0x1, UPT ;  /* 0x000000010a00a88c */ /* 0x000fe6000bf05270 */
[----:B------:R-:W-:Y:S02]  /*51d0*/  @!UP2 UMOV UR6, UR7 ;  /* 0x000000070006ac82 */ /* 0x000fe40008000000 */
[----:B------:R-:W3:Y:S02]  /*51e0*/  @!UP2 LDCU UR4, c[0x0][0xb20] ;  /* 0x00016400ff04a7ac */ /* 0x000ee40008000800 */
[----:B---3--:R-:W-:Y:S04]  /*51f0*/  @!UP2 USHF.R.U32.HI UR6, URZ, UR4, UR6 ;  /* 0x00000004ff06a299 */ /* 0x008fe80008011606 */
[----:B------:R-:W-:Y:S04]  /*5200*/  @!UP2 USEL UR6, UR13, UR6, !UP0 ;  /* 0x000000060d06a287 */ /* 0x000fe8000c000000 */
[----:B------:R-:W-:Y:S02]  /*5210*/  @!UP2 UIADD3 UR4, UPT, UPT, -UR8, UR6, URZ ;  /* 0x000000060804a290 */ /* 0x000fe4000fffe1ff */
[----:B------:R-:W-:Y:S02]  /*5220*/  @!UP2 UIADD3 UR6, UPT, UPT, UR8, -UR6, URZ ;  /* 0x800000060806a290 */ /* 0x000fe4000fffe0ff */
[----:B------:R-:W-:Y:S02]  /*5230*/  @!UP2 UIMAD UR14, UR4, UR5, UR14 ;  /* 0x00000005040ea2a4 */ /* 0x000fe4000f8e020e */
[----:B------:R-:W-:Y:S01]  /*5240*/  @!UP2 UIMAD UR13, UR6, UR10, UR13 ;  /* 0x0000000a060da2a4 */ /* 0x000fe2000f8e020d */
[----:B------:R-:W-:Y:S11]  /*5250*/  BRA.U UP3, `(.L_x_79) ;  /* 0x0000000103107547 */ /* 0x000ff6000b800000 */
[----:B--2---:R-:W-:Y:S04]  /*5260*/  MOV R0, UR53 ;  /* 0x0000003500007c02 */ /* 0x004fe80008000f00 */
[----:B------:R-:W-:Y:S04]  /*5270*/  SHF.L.U32 R11, R0, 0x1f, RZ ;  /* 0x0000001f000b7819 */ /* 0x000fe800000006ff */
[----:B------:R-:W2:Y:S02]  /*5280*/  SYNCS.PHASECHK.TRANS64.TRYWAIT P2, [UR21+0x68], R11 ;  /* 0x0000680bff0075a7 */ /* 0x000ea40008041115 */
[----:B--2---:R-:W-:Y:S05]  /*5290*/  @!P2 BRA `(.L_x_80) ;  /* 0x000000480044a947 */ /* 0x004fea0003800000 */
.L_x_79:
[----:B------:R-:W-:Y:S05]  /*52a0*/  @!P1 BRA `(.L_x_81) ;  /* 0x0000000000309947 */ /* 0x000fea0003800000 */
[----:B------:R-:W-:Y:S01]  /*52b0*/  ISETP.NE.U32.AND P1, PT, R2, RZ, PT ;  /* 0x000000ff0200720c */ /* 0x000fe20003f25070 */
[----:B------:R-:W3:Y:S01]  /*52c0*/  LDCU.64 UR4, c[0x0][0x358] ;  /* 0x00006b00ff0477ac */ /* 0x000ee20008000a00 */
[----:B------:R-:W-:Y:S02]  /*52d0*/  IMAD.MOV.U32 R61, RZ, RZ, 0x1 ;  /* 0x00000001ff3d7424 */ /* 0x000fe400078e00ff */
[----:B------:R-:W-:Y:S11]  /*52e0*/  ISETP.NE.AND.EX P1, PT, R3, RZ, PT, P1 ;  /* 0x000000ff0300720c */ /* 0x000ff60003f25310 */
[----:B------:R-:W-:Y:S02]  /*52f0*/  @!UPT UIADD3 URZ, UPT, UPT, URZ, URZ, URZ ;  /* 0x000000fffffff290 */ /* 0x000fe4000fffe0ff */
[----:B--2---:R-:W2:Y:S01]  /*5300*/  @P1 LDC.64 R10, c[0x0][0x888] ;  /* 0x00022200ff0a1b82 */ /* 0x004ea20000000a00 */
[----:B------:R-:W-:Y:S04]  /*5310*/  @P1 IMAD R0, R4, UR60, RZ ;  /* 0x0000003c04001c24 */ /* 0x000fe8000f8e02ff */
[----:B--2---:R-:W-:Y:S04]  /*5320*/  @P1 IMAD.WIDE R10, R0, 0x4, R10 ;  /* 0x00000004000a1825 */ /* 0x004fe800078e020a */
[----:B------:R-:W-:Y:S01]  /*5330*/  HFMA2 R0, -RZ, RZ, 0, 5.9604644775390625e-08 ;  /* 0x00000001ff007431 */ /* 0x000fe200000001ff */
[----:B---3-5:R3:W5:Y:S04]  /*5340*/  @P1 LDG.E R27, desc[UR4][R10.64] ;  /* 0x000000040a1b1981 */ /* 0x028768000c1e1900 */
[----:B------:R-:W-:Y:S01]  /*5350*/  @!P1 PRMT R61, R0, 0x7610, R61 ;  /* 0x00007610003d9816 */ /* 0x000fe2000000003d */
[----:B---3--:R-:W4:Y:S06]  /*5360*/  @!P1 LDC R27, c[0x0][0x880] ;  /* 0x00022000ff1b9b82 */ /* 0x008f2c0000000800 */
.L_x_81:
[----:B----45:R-:W-:Y:S01]  /*5370*/  @!P0 FSETP.EQ.AND P1, PT, R27, RZ, PT ;  /* 0x000000ff1b00820b */ /* 0x030fe20003f22000 */
[----:B------:R-:W-:Y:S01]  /*5380*/  @!UPT UIADD3 URZ, UPT, UPT, URZ, URZ, URZ ;  /* 0x000000fffffff290 */ /* 0x000fe2000fffe0ff */
[----:B------:R-:W-:Y:S11]  /*5390*/  @!P0 BRA `(.L_x_82) ;  /* 0x0000000000188947 */ /* 0x000ff60003800000 */
[----:B------:R-:W-:Y:S02]  /*53a0*/  LOP3.LUT P0, RZ, R61, 0xff, RZ, 0xc0, !PT ;  /* 0x000000ff3dff7812 */ /* 0x000fe4000780c0ff */
[----:B------:R-:W-:Y:S04]  /*53b0*/  ISETP.NE.U32.AND P1, PT, R2, RZ, PT ;  /* 0x000000ff0200720c */ /* 0x000fe80003f25070 */
[----:B------:R-:W-:Y:S04]  /*53c0*/  ISETP.NE.AND.EX P1, PT, R3, RZ, PT, P1 ;  /* 0x000000ff0300720c */ /* 0x000fe80003f25310 */
[----:B------:R-:W-:Y:S03]  /*53d0*/  PLOP3.LUT P1, PT, P1, PT, PT, 0x8, 0x80 ;  /* 0x000000000080781c */ /* 0x000fe60000f2e170 */
[----:B------:R-:W-:Y:S11]  /*53e0*/  @P0 FSETP.EQ.AND P1, PT, R27, RZ, PT ;  /* 0x000000ff1b00020b */ /* 0x000ff60003f22000 */
[----:B------:R-:W-:Y:S02]  /*53f0*/  @!UPT UIADD3 URZ, UPT, UPT, URZ, URZ, URZ ;  /* 0x000000fffffff290 */ /* 0x000fe4000fffe0ff */
.L_x_82:
[----:B------:R-:W3:Y:S01]  /*5400*/  SYNCS.PHASECHK.TRANS64.TRYWAIT P2, [UR21+0x40], R9 ;  /* 0x00004009ff0075a7 */ /* 0x000ee20008041115 */
[----:B------:R-:W-:Y:S04]  /*5410*/  ELECT P0, URZ, PT ;  /* 0x0000000000ff782f */ /* 0x000fe80003800000 */
[----:B------:R-:W-:Y:S11]  /*5420*/  PLOP3.LUT P1, PT, P1, P0, PT, 0xf2, 0x2f ;  /* 0x00000000002f781c */ /* 0x000ff60000f21e72 */
[----:B------:R-:W-:Y:S02]  /*5430*/  @!UPT UIADD3 URZ, UPT, UPT, URZ, URZ, URZ ;  /* 0x000000fffffff290 */ /* 0x000fe4000fffe0ff */
[----:B------:R-:W-:Y:S05]  /*5440*/  @!P1 IADD3 R8, P0, PT, R16, 0x580, RZ ;  /* 0x0000058010089810 */ /* 0x000fea0007f1e0ff */
[----:B------:R-:W-:Y:S01]  /*5450*/  @!P1 IMAD.X R6, RZ, RZ, R17, P0 ;  /* 0x000000ffff069224 */ /* 0x000fe200000e0611 */
[----:B---3--:R-:W-:Y:S07]  /*5460*/  @!P2 BRA `(.L_x_83) ;  /* 0x0000004400e8a947 */ /* 0x008fee0003800000 */
.L_x_166:
[----:B------:R-:W-:Y:S01]  /*5470*/  @!P1 R2UR UR5, R8 ;  /* 0x00000000080592ca */ /* 0x000fe200000e0000 */
[----:B------:R-:W-:Y:S01]  /*5480*/  VOTEU.ALL UP0, P1 ;  /* 0x0000000000ff7886 */ /* 0x000fe20000800000 */
[----:B------:R-:W-:Y:S01]  /*5490*/  @!P1 R2UR UR4, R6 ;  /* 0x00000000060492ca */ /* 0x000fe200000e0000 */
[----:B--2---:R-:W-:Y:S01]  /*54a0*/  @!P1 IMAD.MOV.U32 R0, RZ, RZ, 0x2000 ;  /* 0x00002000ff009424 */ /* 0x004fe200078e00ff */
[----:B------:R-:W-:Y:S01]  /*54b0*/  UMOV UR8, 0x0 ;  /* 0x0000000000087882 */ /* 0x000fe20000000000 */
[----:B------:R-:W-:Y:S01]  /*54c0*/  UMOV UR9, 0x10000000 ;  /* 0x1000000000097882 */ /* 0x000fe20000000000 */
[----:B------:R-:W-:Y:S01]  /*54d0*/  @!UP0 UIADD3 UR32, UPT, UPT, UR21, 0x400, URZ ;  /* 0x0000040015208890 */ /* 0x000fe2000fffe0ff */
[----:B------:R-:W-:Y:S01]  /*54e0*/  @!P1 IADD3 R8, P0, PT, R16, 0x580, RZ ;  /* 0x0000058010089810 */ /* 0x000fe20007f1e0ff */
[----:B------:R-:W-:Y:S01]  /*54f0*/  VOTEU.ALL UP0, P1 ;  /* 0x0000000000ff7886 */ /* 0x000fe20000800000 */
[----:B------:R-:W-:Y:S01]  /*5500*/  UMOV UR36, UR60 ;  /* 0x0000003c00247c82 */ /* 0x000fe20008000000 */
[----:B------:R-:W-:Y:S02]  /*5510*/  UPRMT UR6, UR63, 0x654, UR33 ;  /* 0x000006543f067896 */ /* 0x000fe40008000021 */
[----:B------:R-:W-:Y:S02]  /*5520*/  @!P1 IMAD.X R6, RZ, RZ, R17, P0 ;  /* 0x000000ffff069224 */ /* 0x000fe400000e0611 */
[----:B------:R-:W-:Y:S02]  /*5530*/  IMAD.U32 R10, RZ, RZ, UR5 ;  /* 0x00000005ff0a7e24 */ /* 0x000fe4000f8e00ff */
[----:B------:R-:W-:Y:S03]  /*5540*/  IMAD.U32 R11, RZ, RZ, UR4 ;  /* 0x00000004ff0b7e24 */ /* 0x000fe6000f8e00ff */
[----:B------:R-:W-:Y:S02]  /*5550*/  @!P1 R2UR UR4, R10 ;  /* 0x000000000a0492ca */ /* 0x000fe400000e0000 */
[----:B------:R-:W-:Y:S11]  /*5560*/  @!P1 R2UR UR5, R11 ;  /* 0x000000000b0592ca */ /* 0x000ff600000e0000 */
[----:B------:R-:W-:Y:S02]  /*5570*/  @!UPT UIADD3 URZ, UPT, UPT, URZ, URZ, URZ ;  /* 0x000000fffffff290 */ /* 0x000fe4000fffe0ff */
[----:B------:R2:W-:Y:S01]  /*5580*/  @!UP0 UTMALDG.3D [UR32], [UR4], desc[UR8] ;  /* 0x00000820040085b4 */ /* 0x0005e20008011000 */
[----:B------:R2:W-:Y:S01]  /*5590*/  @!P1 SYNCS.ARRIVE.TRANS64.RED.A0TR RZ, [UR21+0x20], R0 ;  /* 0x00002000ffff99a7 */ /* 0x0005e20008300415 */
[----:B------:R-:W-:Y:S01]  /*55a0*/  SYNCS.ARRIVE.TRANS64.RED.A1T0 RZ, [UR6], RZ ;  /* 0x000000ffffff79a7 */ /* 0x000fe20008100406 */
[----:B------:R-:W3:Y:S02]  /*55b0*/  SYNCS.PHASECHK.TRANS64.TRYWAIT P2, [UR21+0x48], R9 ;  /* 0x00004809ff0075a7 */ /* 0x000ee40008041115 */
[----:B--23--:R-:W-:Y:S05]  /*55c0*/  @!P2 BRA `(.L_x_84) ;  /* 0x0000004400a8a947 */ /* 0x00cfea0003800000 */
.L_x_168:
        /* <DEDUP_REMOVED lines=8> */
[----:B------:R-:W-:Y:S01]  /*5650*/  @!UP0 UIADD3 UR24, UPT, UPT, UR21, 0x2400, URZ ;  /* 0x0000240015188890 */ /* 0x000fe2000fffe0ff */
[----:B------:R-:W-:Y:S01]  /*5660*/  VOTEU.ALL UP0, P1 ;  /* 0x0000000000ff7886 */ /* 0x000fe20000800000 */
[----:B------:R-:W-:Y:S01]  /*5670*/  UMOV UR27, UR35 ;  /* 0x00000023001b7c82 */ /* 0x000fe20008000000 */
[----:B------:R-:W-:Y:S02]  /*5680*/  UMOV UR28, UR60 ;  /* 0x0000003c001c7c82 */ /* 0x000fe40008000000 */
[----:B------:R-:W-:Y:S01]  /*5690*/  IMAD.U32 R10, RZ, RZ, UR5 ;  /* 0x00000005ff0a7e24 */ /* 0x000fe2000f8e00ff */
[----:B------:R-:W-:Y:S01]  /*56a0*/  UPRMT UR6, UR63, 0x654, UR25 ;  /* 0x000006543f067896 */ /* 0x000fe20008000019 */
[----:B------:R-:W-:Y:S02]  /*56b0*/  IMAD.U32 R11, RZ, RZ, UR4 ;  /* 0x00000004ff0b7e24 */ /* 0x000fe4000f8e00ff */
[----:B------:R-:W-:Y:S01]  /*56c0*/  @!P1 IMAD.X R6, RZ, RZ, R17, P0 ;  /* 0x000000ffff069224 */ /* 0x000fe200000e0611 */
        /* <DEDUP_REMOVED lines=8> */
.L_x_170:
[----:B------:R-:W-:Y:S01]  /*5750*/  @!P1 R2UR UR5, R8 ;  /* 0x00000000080592ca */ /* 0x000fe200000e0000 */
[----:B------:R-:W-:Y:S01]  /*5760*/  VOTEU.ALL UP0, P1 ;  /* 0x0000000000ff7886 */ /* 0x000fe20000800000 */
[----:B------:R-:W-:Y:S01]  /*5770*/  @!P1 R2UR UR4, R6 ;  /* 0x00000000060492ca */ /* 0x000fe200000e0000 */
[----:B--2---:R-:W-:Y:S01]  /*5780*/  @!P1 IMAD.MOV.U32 R0, RZ, RZ, 0x2000 ;  /* 0x00002000ff009424 */ /* 0x004fe200078e00ff */
[----:B------:R-:W-:Y:S01]  /*5790*/  UMOV UR8, 0x0 ;  /* 0x0000000000087882 */ /* 0x000fe20000000000 */
[----:B------:R-:W-:Y:S01]  /*57a0*/  UMOV UR9, 0x10000000 ;  /* 0x1000000000097882 */ /* 0x000fe20000000000 */
[----:B------:R-:W-:Y:S01]  /*57b0*/  @!UP0 UIADD3 UR18, UPT, UPT, UR34, 0x40, URZ ;  /* 0x0000004022128890 */ /* 0x000fe2000fffe0ff */
[----:B------:R-:W-:Y:S01]  /*57c0*/  VIADD R14, R14, 0x1 ;  /* 0x000000010e0e7836 */ /* 0x000fe20000000000 */
[----:B------:R-:W-:Y:S01]  /*57d0*/  @!UP0 UIADD3 UR16, UPT, UPT, UR21, 0x4400, URZ ;  /* 0x0000440015108890 */ /* 0x000fe2000fffe0ff */
[----:B------:R-:W-:Y:S01]  /*57e0*/  VOTEU.ALL UP0, P1 ;  /* 0x0000000000ff7886 */ /* 0x000fe20000800000 */
[----:B------:R-:W-:Y:S01]  /*57f0*/  UMOV UR19, UR35 ;  /* 0x0000002300137c82 */ /* 0x000fe20008000000 */
[----:B------:R-:W-:Y:S02]  /*5800*/  UMOV UR20, UR60 ;  /* 0x0000003c00147c82 */ /* 0x000fe40008000000 */
[----:B------:R-:W-:Y:S01]  /*5810*/  IMAD.U32 R10, RZ, RZ, UR5 ;  /* 0x00000005ff0a7e24 */ /* 0x000fe2000f8e00ff */
[----:B------:R-:W-:Y:S01]  /*5820*/  UPRMT UR6, UR63, 0x654, UR17 ;  /* 0x000006543f067896 */ /* 0x000fe20008000011 */
        /* <DEDUP_REMOVED lines=9> */
.L_x_172:
[----:B------:R-:W-:Y:S01]  /*58c0*/  @!P1 IADD3 R6, P0, PT, R16, 0x580, RZ ;  /* 0x0000058010069810 */ /* 0x000fe20007f1e0ff */
[----:B------:R-:W-:Y:S01]  /*58d0*/  VOTEU.ALL UP0, P1 ;  /* 0x0000000000ff7886 */ /* 0x000fe20000800000 */
[----:B------:R-:W-:Y:S01]  /*58e0*/  UMOV UR6, 0x0 ;  /* 0x0000000000067882 */ /* 0x000fe20000000000 */
[----:B------:R-:W-:Y:S01]  /*58f0*/  UMOV UR7, 0x10000000 ;  /* 0x1000000000077882 */ /* 0x000fe20000000000 */
[----:B------:R-:W-:Y:S01]  /*5900*/  @!P1 R2UR UR5, R6 ;  /* 0x00000000060592ca */ /* 0x000fe200000e0000 */
[----:B--2---:R-:W-:Y:S01]  /*5910*/  @!P1 IMAD.X R0, RZ, RZ, R17, P0 ;  /* 0x000000ffff009224 */ /* 0x004fe200000e0611 */
[----:B------:R-:W-:Y:S01]  /*5920*/  @!UP0 UIADD3 UR10, UPT, UPT, UR34, 0x60, URZ ;  /* 0x00000060220a8890 */ /* 0x000fe2000fffe0ff */
[----:B------:R-:W-:Y:S01]  /*5930*/  R2UR UR18, R63 ;  /* 0x000000003f1272ca */ /* 0x000fe200000e0000 */
[----:B------:R-:W-:Y:S01]  /*5940*/  @!UP0 UIADD3 UR8, UPT, UPT, UR21, 0x6400, URZ ;  /* 0x0000640015088890 */ /* 0x000fe2000fffe0ff */
[----:B------:R-:W-:Y:S01]  /*5950*/  R2UR UR16, R64 ;  /* 0x00000000401072ca */ /* 0x000fe200000e0000 */
[----:B------:R-:W-:Y:S01]  /*5960*/  @!UP0 UIADD3 UR9, UPT, UPT, UR21, 0x38, URZ ;  /* 0x0000003815098890 */ /* 0x000fe2000fffe0ff */
[----:B------:R-:W-:Y:S01]  /*5970*/  @!P1 R2UR UR4, R0 ;  /* 0x00000000000492ca */ /* 0x000fe200000e0000 */
[----:B------:R-:W-:Y:S01]  /*5980*/  VOTEU.ALL UP0, P1 ;  /* 0x0000000000ff7886 */ /* 0x000fe20000800000 */
[----:B------:R-:W-:Y:S01]  /*5990*/  UMOV UR11, UR35 ;  /* 0x00000023000b7c82 */ /* 0x000fe20008000000 */
[----:B------:R-:W-:Y:S01]  /*59a0*/  UMOV UR12, UR60 ;  /* 0x0000003c000c7c82 */ /* 0x000fe20008000000 */
[C---:B------:R-:W-:Y:S01]  /*59b0*/  ISETP.NE.AND P0, PT, R14.reuse, 0x2, PT ;  /* 0x000000020e00780c */ /* 0x040fe20003f05270 */
[----:B------:R-:W-:Y:S01]  /*59c0*/  UPLOP3.LUT UP3, UPT, UPT, UPT, UPT, 0x80, 0x8 ;  /* 0x000000000008789c */ /* 0x000fe20003f6f070 */
[----:B------:R-:W-:Y:S01]  /*59d0*/  IMAD.U32 R8, RZ, RZ, UR5 ;  /* 0x00000005ff087e24 */ /* 0x000fe2000f8e00ff */
[----:B------:R-:W-:Y:S01]  /*59e0*/  LOP3.LUT R15, R15, 0x1, RZ, 0x3c, !PT ;  /* 0x000000010f0f7812 */ /* 0x000fe200078e3cff */
[----:B------:R-:W-:Y:S01]  /*59f0*/  UMOV UR60, UR29 ;  /* 0x0000001d003c7c82 */ /* 0x000fe20008000000 */
[----:B------:R-:W-:Y:S01]  /*5a00*/  SEL R0, RZ, 0x1, P0 ;  /* 0x00000001ff007807 */ /* 0x000fe20000000000 */
[----:B------:R-:W-:Y:S01]  /*5a10*/  UIADD3 UR20, UPT, UPT, UR13, UR18, URZ ;  /* 0x000000120d147290 */ /* 0x000fe2000fffe0ff */
[----:B------:R-:W-:Y:S01]  /*5a20*/  SEL R14, R14, RZ, P0 ;  /* 0x000000ff0e0e7207 */ /* 0x000fe20000000000 */
[----:B------:R-:W-:Y:S01]  /*5a30*/  UIADD3 UR16, UPT, UPT, UR14, UR16, URZ ;  /* 0x000000100e107290 */ /* 0x000fe2000fffe0ff */
[----:B------:R-:W-:Y:S01]  /*5a40*/  IMAD.U32 R9, RZ, RZ, UR4 ;  /* 0x00000004ff097e24 */ /* 0x000fe2000f8e00ff */
[----:B------:R-:W-:Y:S02]  /*5a50*/  @!P1 R2UR UR4, R8 ;  /* 0x00000000080492ca */ /* 0x000fe400000e0000 */
[----:B------:R-:W-:Y:S02]  /*5a60*/  LOP3.LUT R13, R13, R0, RZ, 0x3c, !PT ;  /* 0x000000000d0d7212 */ /* 0x000fe400078e3cff */
[----:B------:R-:W-:Y:S11]  /*5a70*/  @!P1 R2UR UR5, R9 ;  /* 0x00000000090592ca */ /* 0x000ff600000e0000 */
[----:B------:R-:W-:Y:S02]  /*5a80*/  @!UPT UIADD3 URZ, UPT, UPT, URZ, URZ, URZ ;  /* 0x000000fffffff290 */ /* 0x000fe4000fffe0ff */
[----:B------:R2:W-:Y:S01]  /*5a90*/  @!UP0 UTMALDG.3D [UR8], [UR4], desc[UR6] ;  /* 0x00000608040085b4 */ /* 0x0005e20008011000 */
[----:B------:R2:W-:Y:S01]  /*5aa0*/  @!P1 SYNCS.ARRIVE.TRANS64.RED.A0TR RZ, [UR21+0x38], R7 ;  /* 0x00003807ffff99a7 */ /* 0x0005e20008300415 */
[----:B------:R-:W-:Y:S01]  /*5ab0*/  SYNCS.ARRIVE.TRANS64.RED.A1T0 RZ, [UR37], RZ ;  /* 0x000000ffffff79a7 */ /* 0x000fe20008100425 */
[----:B------:R-:W-:Y:S05]  /*5ac0*/  BRA.U UP1, `(.L_x_87) ;  /* 0xfffffff101607547 */ /* 0x000fea000b83ffff */
[----:B------:R-:W-:-:S04]  /*5ad0*/  SHF.L.U32 R3, R15, 0x1f, RZ ;  /* 0x0000001f0f037819 */ /* 0x000fc800000006ff */
[----:B------:R-:W3:Y:S02]  /*5ae0*/  SYNCS.PHASECHK.TRANS64.TRYWAIT P0, [UR21+0x40], R3 ;  /* 0x00004003ff0075a7 */ /* 0x000ee40008001115 */
[----:B---3--:R-:W-:Y:S05]  /*5af0*/  @!P0 BRA `(.L_x_88) ;  /* 0x0000004000a48947 */ /* 0x008fea0003800000 */
.L_x_174:
[----:B------:R-:W4:Y:S02]  /*5b00*/  SYNCS.PHASECHK.TRANS64.TRYWAIT P0, [UR21+0x48], R3 ;  /* 0x00004803ff0075a7 */ /* 0x000f240008001115 */
[----:B----4-:R-:W-:Y:S05]  /*5b10*/  @!P0 BRA `(.L_x_89) ;  /* 0x0000004000b48947 */ /* 0x010fea0003800000 */
.L_x_176:
[----:B------:R-:W4:Y:S02]  /*5b20*/  SYNCS.PHASECHK.TRANS64.TRYWAIT P0, [UR21+0x50], R3 ;  /* 0x00005003ff0075a7 */ /* 0x000f240008001115 */
[----:B----4-:R-:W-:Y:S05]  /*5b30*/  @!P0 BRA `(.L_x_90) ;  /* 0x0000004000c48947 */ /* 0x010fea0003800000 */
.L_x_178:
[----:B---3--:R-:W-:-:S07]  /*5b40*/  MOV R0, UR21 ;  /* 0x0000001500007c02 */ /* 0x008fce0008000f00 */
.L_x_91:
[----:B---3--:R-:W-:-:S04]  /*5b50*/  SHF.L.U32 R3, R15, 0x1f, RZ ;  /* 0x0000001f0f037819 */ /* 0x008fc800000006ff */
[----:B------:R3:W4:Y:S03]  /*5b60*/  SYNCS.PHASECHK.TRANS64.TRYWAIT P0, [R0+URZ+0x58], R3 ;  /* 0x00005803000075a7 */ /* 0x00072600080011ff */
[----:B----4-:R-:W-:Y:S05]  /*5b70*/  @!P0 NANOSLEEP.SYNCS 0x989680 ;  /* 0x009896800000895d */ /* 0x010fea0003900000 */
[----:B------:R-:W4:Y:S02]  /*5b80*/  @!P0 SYNCS.PHASECHK.TRANS64 P0, [R0+URZ+0x58], R3 ;  /* 0x00005803000085a7 */ /* 0x000f2400080010ff */
[----:B-12-4-:R-:W-:Y:S05]  /*5b90*/  @P0 EXIT ;  /* 0x000000000000094d */ /* 0x016fea0003800000 */
[----:B------:R-:W-:Y:S05]  /*5ba0*/  BRA `(.L_x_91) ;  /* 0xfffffffc00e87947 */ /* 0x000fea000383ffff */
.L_x_76:
[----:B------:R-:W-:-:S06]  /*5bb0*/  UISETP.GE.AND UP0, UPT, UR17, 0x4, UPT ;  /* 0x000000041100788c */ /* 0x000fcc000bf06270 */
[----:B------:R-:W-:-:S13]  /*5bc0*/  PLOP3.LUT P0, PT, PT, PT, UP0, 0x80, 0x8 ;  /* 0x000000000008781c */ /* 0x000fda0003f0f008 */
[----:B------:R-:W-:Y:S05]  /*5bd0*/  @!P0 EXIT ;  /* 0x000000000000894d */ /* 0x000fea0003800000 */
[----:B------:R-:W-:Y:S01]  /*5be0*/  BAR.SYNC.DEFER_BLOCKING 0x6, 0xa0 ;  /* 0x0182800000007b1d */ /* 0x000fe20000010000 */
[C---:B------:R-:W-:Y:S01]  /*5bf0*/  IMAD.SHL.U32 R7, R73.reuse, 0x20, RZ ;  /* 0x0000002049077824 */ /* 0x040fe200078e00ff */
[C---:B------:R-:W-:Y:S01]  /*5c00*/  R2P PR, R73.reuse, 0x6 ;  /* 0x0000000649007804 */ /* 0x040fe20000000000 */
[C---:B------:R-:W-:Y:S01]  /*5c10*/  IMAD.SHL.U32 R4, R73.reuse, 0x4, RZ ;  /* 0x0000000449047824 */ /* 0x040fe200078e00ff */
[----:B------:R-:W-:Y:S01]  /*5c20*/  CS2R R68, SRZ ;  /* 0x0000000000447805 */ /* 0x000fe2000001ff00 */
[----:B------:R-:W-:Y:S01]  /*5c30*/  IMAD.U32 R23, R73, 0x10000, RZ ;  /* 0x0001000049177824 */ /* 0x000fe200078e00ff */
[----:B------:R-:W-:Y:S02]  /*5c40*/  UMOV UR43, 0x400 ;  /* 0x00000400002b7882 */ /* 0x000fe40000000000 */
[----:B------:R-:W1:Y:S01]  /*5c50*/  LDC.64 R56, c[0x0][0x888] ;  /* 0x00022200ff387b82 */ /* 0x000e620000000a00 */
[----:B------:R-:W-:Y:S01]  /*5c60*/  ULEA UR43, UR63, UR43, 0x18 ;  /* 0x0000002b3f2b7291 */ /* 0x000fe2000f8ec0ff */
[----:B------:R-:W-:Y:S01]  /*5c70*/  LOP3.LUT R5, R7, 0xe0, RZ, 0xc0, !PT ;  /* 0x000000e007057812 */ /* 0x000fe200078ec0ff */
[----:B------:R-:W-:Y:S01]  /*5c80*/  IMAD.SHL.U32 R60, R73, 0x10, RZ ;  /* 0x00000010493c7824 */ /* 0x000fe200078e00ff */
[----:B------:R-:W-:Y:S01]  /*5c90*/  LOP3.LUT R7, R7, 0x100, RZ, 0xc0, !PT ;  /* 0x0000010007077812 */ /* 0x000fe200078ec0ff */
[----:B------:R-:W-:Y:S01]  /*5ca0*/  UIADD3 UR4, UPT, UPT, UR43, 0x400, URZ ;  /* 0x000004002b047890 */ /* 0x000fe2000fffe0ff */
[----:B------:R-:W-:Y:S01]  /*5cb0*/  LOP3.LUT R4, R5, 0x1c, R4, 0xf8, !PT ;  /* 0x0000001c05047812 */ /* 0x000fe200078ef804 */
[----:B------:R-:W-:Y:S01]  /*5cc0*/  IMAD.MOV.U32 R72, RZ, RZ, 0x10 ;  /* 0x00000010ff487424 */ /* 0x000fe200078e00ff */
[----:B------:R-:W2:Y:S01]  /*5cd0*/  LDC.64 R58, c[0x0][0x890] ;  /* 0x00022400ff3a7b82 */ /* 0x000ea20000000a00 */
[----:B------:R-:W-:Y:S01]  /*5ce0*/  SHF.R.U32.HI R5, RZ, 0x2, R73 ;  /* 0x00000002ff057819 */ /* 0x000fe20000011649 */
[----:B------:R-:W-:Y:S01]  /*5cf0*/  IMAD.MOV.U32 R71, RZ, RZ, 0x20 ;  /* 0x00000020ff477424 */ /* 0x000fe200078e00ff */
[----:B------:R-:W-:Y:S01]  /*5d00*/  LOP3.LUT R23, R23, 0x600000, RZ, 0xc0, !PT ;  /* 0x0060000017177812 */ /* 0x000fe200078ec0ff */
[----:B------:R-:W-:Y:S01]  /*5d10*/  IMAD.MOV.U32 R70, RZ, RZ, 0x1 ;  /* 0x00000001ff467424 */ /* 0x000fe200078e00ff */
[----:B------:R-:W-:Y:S01]  /*5d20*/  LOP3.LUT R60, R7, 0x600, R60, 0xf8, !PT ;  /* 0x00000600073c7812 */ /* 0x000fe200078ef83c */
[----:B------:R-:W-:Y:S01]  /*5d30*/  IMAD.MOV.U32 R22, RZ, RZ, RZ ;  /* 0x000000ffff167224 */ /* 0x000fe200078e00ff */
[----:B------:R-:W-:Y:S01]  /*5d40*/  LOP3.LUT R5, R4, 0x4, R5, 0x78, !PT ;  /* 0x0000000404057812 */ /* 0x000fe200078e7805 */
[----:B------:R-:W3:Y:S01]  /*5d50*/  LDC.64 R54, c[0x0][0x8b0] ;  /* 0x00022c00ff367b82 */ /* 0x000ee20000000a00 */
[----:B------:R-:W4:Y:S01]  /*5d60*/  LDS R0, [UR43+0x120] ;  /* 0x0001202bff007984 */ /* 0x000f220008000800 */
[----:B------:R-:W-:Y:S01]  /*5d70*/  LOP3.LUT R73, R73, 0x60, RZ, 0xc0, !PT ;  /* 0x0000006049497812 */ /* 0x000fe200078ec0ff */
[----:B------:R-:W-:Y:S01]  /*5d80*/  IMAD.MOV.U32 R67, RZ, RZ, RZ ;  /* 0x000000ffff437224 */ /* 0x000fe200078e00ff */
[----:B------:R-:W-:Y:S01]  /*5d90*/  LOP3.LUT R60, R60, R5, RZ, 0xfc, !PT ;  /* 0x000000053c3c7212 */ /* 0x000fe200078efcff */
[----:B------:R-:W-:Y:S01]  /*5da0*/  IMAD.U32 R65, RZ, RZ, UR4 ;  /* 0x00000004ff417e24 */ /* 0x000fe2000f8e00ff */
[----:B------:R-:W-:Y:S01]  /*5db0*/  SEL R72, R72, 0xfffffff0, !P2 ;  /* 0xfffffff048487807 */ /* 0x000fe20005000000 */
[----:B------:R-:W1:Y:S01]  /*5dc0*/  LDCU UR58, c[0x0][0x370] ;  /* 0x00006e00ff3a77ac */ /* 0x000e620008000800 */
[----:B------:R-:W1:Y:S01]  /*5dd0*/  LDC.64 R52, c[0x0][0x8a8] ;  /* 0x00022a00ff347b82 */ /* 0x000e620000000a00 */
[----:B------:R-:W-:Y:S01]  /*5de0*/  SEL R71, R71, 0xffffffe0, !P1 ;  /* 0xffffffe047477807 */ /* 0x000fe20004800000 */
[----:B------:R-:W1:Y:S01]  /*5df0*/  LDCU UR42, c[0x0][0xb0c] ;  /* 0x00016180ff2a77ac */ /* 0x000e620008000800 */
[----:B------:R-:W1:Y:S01]  /*5e00*/  LDCU UR62, c[0x0][0xb20] ;  /* 0x00016400ff3e77ac */ /* 0x000e620008000800 */
[----:B------:R-:W1:Y:S01]  /*5e10*/  LDCU UR38, c[0x0][0xb30] ;  /* 0x00016600ff2677ac */ /* 0x000e620008000800 */
[----:B------:R-:W1:Y:S01]  /*5e20*/  LDCU.64 UR56, c[0x0][0x888] ;  /* 0x00011100ff3877ac */ /* 0x000e620008000a00 */
[----:B------:R-:W1:Y:S01]  /*5e30*/  LDCU.64 UR40, c[0x0][0xb28] ;  /* 0x00016500ff2877ac */ /* 0x000e620008000a00 */
[----:B------:R-:W1:Y:S01]  /*5e40*/  LDCU.128 UR52, c[0x0][0xb10] ;  /* 0x00016200ff3477ac */ /* 0x000e620008000c00 */
[----:B------:R-:W1:Y:S01]  /*5e50*/  LDCU UR47, c[0x0][0x374] ;  /* 0x00006e80ff2f77ac */ /* 0x000e620008000800 */
[----:B------:R-:W-:Y:S01]  /*5e60*/  UMOV UR46, URZ ;  /* 0x000000ff002e7c82 */ /* 0x000fe20008000000 */
[----:B------:R-:W-:Y:S01]  /*5e70*/  UMOV UR45, URZ ;  /* 0x000000ff002d7c82 */ /* 0x000fe20008000000 */
[----:B--2-4-:R-:W-:-:S07]  /*5e80*/  IMAD.IADD R23, R0, 0x1, R23 ;  /* 0x0000000100177824 */ /* 0x014fce00078e0217 */
.L_x_135:
[C---:B------:R-:W-:Y:S02]  /*5e90*/  LEA R3, R67.reuse, UR43, 0x3 ;  /* 0x0000002b43037c11 */ /* 0x040fe4000f8e18ff */
[----:B------:R-:W-:Y:S02]  /*5ea0*/  SHF.L.U32 R0, R68, 0x1f, RZ ;  /* 0x0000001f44007819 */ /* 0x000fe400000006ff */
[----:B-1----:R-:W-:Y:S02]  /*5eb0*/  LEA R5, R67, UR43, 0x4 ;  /* 0x0000002b43057c11 */ /* 0x002fe4000f8e20ff */
[----:B------:R-:W2:Y:S02]  /*5ec0*/  SYNCS.PHASECHK.TRANS64.TRYWAIT P0, [R3+URZ+0x70], R0 ;  /* 0x00007000030075a7 */ /* 0x000ea400080011ff */
[----:B--2---:R-:W-:Y:S05]  /*5ed0*/  @!P0 BRA `(.L_x_92) ;  /* 0x0000003c00f48947 */ /* 0x004fea0003800000 */
.L_x_179:
        /* <DEDUP_REMOVED lines=8> */
[----:B----4-:R-:W-:Y:S11]  /*5f60*/  LOP3.LUT P0, RZ, R6, 0x1, RZ, 0xc0, !PT ;  /* 0x0000000106ff7812 */ /* 0x010ff6000780c0ff */
[----:B------:R-:W-:Y:S02]  /*5f70*/  @!UPT UIADD3 URZ, UPT, UPT, URZ, URZ, URZ ;  /* 0x000000fffffff290 */ /* 0x000fe4000fffe0ff */
[----:B-1----:R-:W-:Y:S01]  /*5f80*/  VOTEU.ANY UP1, P0 ;  /* 0x0000000000ff7886 */ /* 0x002fe20000020100 */
[----:B------:R-:W-:Y:S01]  /*5f90*/  PLOP3.LUT P0, PT, PT, PT, UP1, 0x80, 0x8 ;  /* 0x000000000008781c */ /* 0x000fe20003f0f018 */
[----:B------:R-:W-:Y:S11]  /*5fa0*/  UP2UR UR61, UPR, URZ, 0x2 ;  /* 0x00000002ff3d7883 */ /* 0x000ff60008000000 */
[----:B------:R-:W-:Y:S01]  /*5fb0*/  @!UPT UIADD3 URZ, UPT, UPT, URZ, URZ, URZ ;  /* 0x000000fffffff290 */ /* 0x000fe2000fffe0ff */
[----:B--2---:R-:W-:Y:S02]  /*5fc0*/  @P0 SHF.R.U32.HI R0, RZ, 0x10, R5 ;  /* 0x00000010ff000819 */ /* 0x004fe40000011605 */
        /* <DEDUP_REMOVED lines=14> */
[----:B------:R-:W-:Y:S02]  /*60b0*/  UISETP.NE.AND UP0, UPT, UR54, 0x1, UPT ;  /* 0x000000013600788c */ /* 0x000fe4000bf05270 */
[----:B------:R-:W-:Y:S02]  /*60c0*/  UIMAD.WIDE.U32 UR8, UR36, UR55, URZ ;  /* 0x00000037240872a5 */ /* 0x000fe4000f8e00ff */
[----:B------:R-:W-:Y:S02]  /*60d0*/  UIMAD.WIDE.U32 UR10, UR37, UR52, URZ ;  /* 0x00000034250a72a5 */ /* 0x000fe4000f8e00ff */
[----:B------:R-:W-:Y:S02]  /*60e0*/  UISETP.NE.AND UP1, UPT, UR42, 0x1, UPT ;  /* 0x000000012a00788c */ /* 0x000fe4000bf25270 */
[----:B------:R-:W-:Y:S01]  /*60f0*/  UISETP.NE.AND UP2, UPT, UR39, 0x1, UPT ;  /* 0x000000012700788c */ /* 0x000fe2000bf45270 */
[----:B------:R-:W-:Y:S02]  /*6100*/  UMOV UR4, UR5 ;  /* 0x0000000500047c82 */ /* 0x000fe40008000000 */
[----:B------:R-:W-:Y:S03]  /*6110*/  USHF.R.U32.HI UR5, URZ, UR62, UR4 ;  /* 0x0000003eff057299 */ /* 0x000fe60008011604 */
[----:B------:R-:W-:Y:S02]  /*6120*/  UMOV UR4, UR7 ;  /* 0x0000000700047c82 */ /* 0x000fe40008000000 */
[----:B------:R-:W-:Y:S02]  /*6130*/  USHF.R.U32.HI UR7, URZ, UR53, UR4 ;  /* 0x00000035ff077299 */ /* 0x000fe40008011604 */
[----:B------:R-:W-:Y:S02]  /*6140*/  USEL UR4, UR47, UR5, !UP0 ;  /* 0x000000052f047287 */ /* 0x000fe4000c000000 */
[----:B------:R-:W-:Y:S01]  /*6150*/  USEL UR7, UR58, UR7, !UP1 ;  /* 0x000000073a077287 */ /* 0x000fe2000c800000 */
[----:B------:R-:W-:Y:S01]  /*6160*/  UMOV UR5, UR9 ;  /* 0x0000000900057c82 */ /* 0x000fe20008000000 */
[----:B------:R-:W-:Y:S02]  /*6170*/  UIMAD.WIDE.U32 UR8, UR4, UR40, URZ ;  /* 0x00000028040872a5 */ /* 0x000fe4000f8e00ff */
[----:B------:R-:W-:Y:S03]  /*6180*/  USHF.R.U32.HI UR6, URZ, UR62, UR5 ;  /* 0x0000003eff067299 */ /* 0x000fe60008011605 */
[----:B------:R-:W-:Y:S01]  /*6190*/  UMOV UR5, UR11 ;  /* 0x0000000b00057c82 */ /* 0x000fe20008000000 */
[----:B------:R-:W-:Y:S02]  /*61a0*/  UIMAD.WIDE.U32 UR10, UR7, UR40, URZ ;  /* 0x00000028070a72a5 */ /* 0x000fe4000f8e00ff */
[----:B------:R-:W-:Y:S02]  /*61b0*/  USHF.R.U32.HI UR12, URZ, UR53, UR5 ;  /* 0x00000035ff0c7299 */ /* 0x000fe40008011605 */
[----:B------:R-:W-:Y:S01]  /*61c0*/  USEL UR6, UR36, UR6, !UP0 ;  /* 0x0000000624067287 */ /* 0x000fe2000c000000 */
[----:B------:R-:W-:Y:S02]  /*61d0*/  UMOV UR5, UR9 ;  /* 0x0000000900057c82 */ /* 0x000fe40008000000 */
[----:B------:R-:W-:Y:S01]  /*61e0*/  UMOV UR10, UR11 ;  /* 0x0000000b000a7c82 */ /* 0x000fe20008000000 */
[----:B------:R-:W-:Y:S02]  /*61f0*/  @UP2 USHF.R.U32.HI UR4, URZ, UR41, UR5 ;  /* 0x00000029ff042299 */ /* 0x000fe40008011605 */
[----:B------:R-:W-:Y:S02]  /*6200*/  @UP2 USHF.R.U32.HI UR7, URZ, UR41, UR10 ;  /* 0x00000029ff072299 */ /* 0x000fe4000801160a */
[----:B------:R-:W-:Y:S02]  /*6210*/  UIMAD UR4, UR39, UR4, URZ ;  /* 0x00000004270472a4 */ /* 0x000fe4000f8e02ff */
        /* <DEDUP_REMOVED lines=8> */
[----:B------:R-:W-:Y:S02]  /*62a0*/  USEL UR11, UR6, UR4, !UP2 ;  /* 0x00000004060b7287 */ /* 0x000fe4000d000000 */
[----:B------:R-:W-:Y:S02]  /*62b0*/  UIADD3 UR8, UPT, UPT, -UR5, URZ, URZ ;  /* 0x000000ff05087290 */ /* 0x000fe4000fffe1ff */
[----:B------:R-:W-:Y:S01]  /*62c0*/  UIADD3 UR10, UPT, UPT, -UR11, URZ, URZ ;  /* 0x000000ff0b0a7290 */ /* 0x000fe2000fffe1ff */
[----:B------:R-:W-:Y:S01]  /*62d0*/  @!UP0 UMOV UR4, UR9 ;  /* 0x0000000900048c82 */ /* 0x000fe20008000000 */
[----:B------:R-:W-:Y:S02]  /*62e0*/  UIADD3 UR9, UPT, UPT, -UR6, URZ, URZ ;  /* 0x000000ff06097290 */ /* 0x000fe4000fffe1ff */
[----:B------:R-:W-:Y:S02]  /*62f0*/  @!UP0 USHF.R.U32.HI UR4, URZ, UR41, UR4 ;  /* 0x00000029ff048299 */ /* 0x000fe40008011604 */
[----:B------:R-:W-:Y:S02]  /*6300*/  UIMAD UR10, UR39, UR10, UR6 ;  /* 0x0000000a270a72a4 */ /* 0x000fe4000f8e0206 */
[----:B------:R-:W-:Y:S04]  /*6310*/  @!UP0 USEL UR4, UR5, UR4, !UP2 ;  /* 0x0000000405048287 */ /* 0x000fe8000d000000 */
[----:B------:R-:W-:Y:S02]  /*6320*/  @!UP0 UIMAD UR10, UR7, UR10, UR4 ;  /* 0x0000000a070a82a4 */ /* 0x000fe4000f8e0204 */
[----:B------:R-:W-:Y:S02]  /*6330*/  @!UP0 UIADD3 UR11, UPT, UPT, UR11, -UR4, URZ ;  /* 0x800000040b0b8290 */ /* 0x000fe4000fffe0ff */
[----:B------:R-:W-:Y:S02]  /*6340*/  UIMAD UR7, UR42, UR8, UR37 ;  /* 0x000000082a0772a4 */ /* 0x000fe4000f8e0225 */
[----:B------:R-:W-:Y:S02]  /*6350*/  @!UP0 UIMAD UR6, UR11, UR39, UR5 ;  /* 0x000000270b0682a4 */ /* 0x000fe4000f8e0205 */
[----:B------:R-:W-:Y:S01]  /*6360*/  UIMAD UR4, UR54, UR9, UR36 ;  /* 0x00000009360472a4 */ /* 0x000fe2000f8e0224 */
[----:B------:R-:W-:Y:S02]  /*6370*/  @!UP0 UMOV UR5, UR10 ;  /* 0x0000000a00058c82 */ /* 0x000fe40008000000 */
[----:B------:R-:W-:Y:S02]  /*6380*/  UIMAD UR37, UR5, UR42, UR7 ;  /* 0x0000002a052572a4 */ /* 0x000fe4000f8e0207 */
[----:B------:R-:W-:Y:S11]  /*6390*/  UIMAD UR36, UR6, UR54, UR4 ;  /* 0x00000036062472a4 */ /* 0x000ff6000f8e0204 */
[----:B------:R-:W-:Y:S01]  /*63a0*/  @!UPT UIADD3 URZ, UPT, UPT, URZ, URZ, URZ ;  /* 0x000000fffffff290 */ /* 0x000fe2000fffe0ff */
.L_x_93:
[----:B------:R-:W-:Y:S01]  /*63b0*/  UISETP.NE.AND UP0, UPT, UR38, 0x1, UPT ;  /* 0x000000012600788c */ /* 0x000fe2000bf05270 */
[----:B------:R-:W-:Y:S01]  /*63c0*/  LOP3.LUT P0, RZ, R65, 0x3f0, RZ, 0xc0, !PT ;  /* 0x000003f041ff7812 */ /* 0x000fe2000780c0ff */
[----:B------:R-:W-:Y:S01]  /*63d0*/  USHF.L.U32 UR50, UR16, 0x6, URZ ;  /* 0x0000000610327899 */ /* 0x000fe200080006ff */
[----:B------:R-:W-:Y:S01]  /*63e0*/  BSSY.RECONVERGENT B6, `(.L_x_94) ;  /* 0x0000034000067945 */ /* 0x000fe20003800200 */
[----:B------:R-:W-:Y:S01]  /*63f0*/  USHF.L.U32 UR49, UR20, 0x7, URZ ;  /* 0x0000000714317899 */ /* 0x000fe200080006ff */
[----:B------:R-:W-:Y:S06]  /*6400*/  IADD3 R67, PT, PT, R67, 0x1, RZ ;  /* 0x0000000143437810 */ /* 0x000fec0007ffe0ff */
[----:B------:R-:W2:Y:S01]  /*6410*/  @!UP0 LDCU.128 UR12, c[0x0][0xb10] ;  /* 0x00016200ff0c87ac */ /* 0x000ea20008000c00 */
[----:B------:R-:W4:Y:S01]  /*6420*/  @!UP0 LDCU UR5, c[0x0][0xb0c] ;  /* 0x00016180ff0587ac */ /* 0x000f220008000800 */
[----:B------:R-:W3:Y:S01]  /*6430*/  @!UP0 LDCU UR10, c[0x0][0xb20] ;  /* 0x00016400ff0a87ac */ /* 0x000ee20008000800 */
[----:B--2---:R-:W-:Y:S02]  /*6440*/  UIMAD.WIDE.U32 UR8, UR37, UR12, URZ ;  /* 0x0000000c250872a5 */ /* 0x004fe4000f8e00ff */
[----:B------:R-:W-:Y:S02]  /*6450*/  UIMAD.WIDE.U32 UR6, UR36, UR15, URZ ;  /* 0x0000000f240672a5 */ /* 0x000fe4000f8e00ff */
[----:B------:R-:W-:Y:S03]  /*6460*/  @!UP0 UISETP.NE.AND UP1, UPT, UR14, 0x1, UPT ;  /* 0x000000010e00888c */ /* 0x000fe6000bf25270 */
[----:B------:R-:W-:Y:S01]  /*6470*/  @!UP0 UMOV UR4, UR9 ;  /* 0x0000000900048c82 */ /* 0x000fe20008000000 */
[----:B----4-:R-:W-:Y:S02]  /*6480*/  @!UP0 UISETP.NE.AND UP2, UPT, UR5, 0x1, UPT ;  /* 0x000000010500888c */ /* 0x010fe4000bf45270 */
[----:B------:R-:W-:Y:S01]  /*6490*/  @!UP0 USHF.R.U32.HI UR4, URZ, UR13, UR4 ;  /* 0x0000000dff048299 */ /* 0x000fe20008011604 */
[----:B------:R-:W-:Y:S02]  /*64a0*/  @!UP0 UMOV UR6, UR7 ;  /* 0x0000000700068c82 */ /* 0x000fe40008000000 */
[----:B---3--:R-:W-:Y:S02]  /*64b0*/  @!UP0 USHF.R.U32.HI UR6, URZ, UR10, UR6 ;  /* 0x0000000aff068299 */ /* 0x008fe40008011606 */
[----:B------:R-:W-:Y:S02]  /*64c0*/  @!UP0 USEL UR7, UR37, UR4, !UP2 ;  /* 0x0000000425078287 */ /* 0x000fe4000d000000 */
[----:B------:R-:W-:Y:S04]  /*64d0*/  @!UP0 USEL UR6, UR36, UR6, !UP1 ;  /* 0x0000000624068287 */ /* 0x000fe8000c800000 */
[----:B------:R-:W-:Y:S02]  /*64e0*/  @!UP0 UIADD3 UR4, UPT, UPT, -UR7, UR6, URZ ;  /* 0x0000000607048290 */ /* 0x000fe4000fffe1ff */
[----:B------:R-:W-:Y:S02]  /*64f0*/  @!UP0 UIADD3 UR6, UPT, UPT, UR7, -UR6, URZ ;  /* 0x8000000607068290 */ /* 0x000fe4000fffe0ff */
[----:B------:R-:W-:Y:S02]  /*6500*/  @!UP0 UIMAD UR37, UR4, UR5, UR37 ;  /* 0x00000005042582a4 */ /* 0x000fe4000f8e0225 */
[----:B------:R-:W-:Y:S01]  /*6510*/  @!UP0 UIMAD UR36, UR6, UR14, UR36 ;  /* 0x0000000e062482a4 */ /* 0x000fe2000f8e0224 */
[----:B------:R-:W-:Y:S11]  /*6520*/  @!P0 BRA `(.L_x_95) ;  /* 0x00000000007c8947 */ /* 0x000ff60003800000 */
[----:B------:R-:W2:Y:S01]  /*6530*/  LDCU.64 UR8, c[0x4][0x80] ;  /* 0x01001000ff0877ac */ /* 0x000ea20008000a00 */
[----:B------:R-:W-:Y:S01]  /*6540*/  MOV R2, 0x0 ;  /* 0x0000000000027802 */ /* 0x000fe20000000f00 */
[----:B------:R-:W-:Y:S02]  /*6550*/  HFMA2 R12, -RZ, RZ, 0, 5.9604644775390625e-08 ;  /* 0x00000001ff0c7431 */ /* 0x000fe400000001ff */
[----:B------:R-:W-:Y:S01]  /*6560*/  IMAD.MOV.U32 R8, RZ, RZ, 0x70 ;  /* 0x00000070ff087424 */ /* 0x000fe200078e00ff */
[----:B------:R3:W4:Y:S01]  /*6570*/  LDC.64 R14, c[0x4][R2] ;  /* 0x01000000020e7b82 */ /* 0x0007220000000a00 */
[----:B------:R-:W1:Y:S01]  /*6580*/  LDCU.64 UR6, c[0x4][0x88] ;  /* 0x01001100ff0677ac */ /* 0x000e620008000a00 */
[----:B------:R-:W-:Y:S01]  /*6590*/  IMAD.MOV.U32 R13, RZ, RZ, RZ ;  /* 0x000000ffff0d7224 */ /* 0x000fe200078e00ff */
[----:B------:R-:W1:Y:S01]  /*65a0*/  LDCU.64 UR4, c[0x4][0x8] ;  /* 0x01000100ff0477ac */ /* 0x000e620008000a00 */
[----:B--2---:R-:W-:Y:S01]  /*65b0*/  MOV R5, UR9 ;  /* 0x0000000900057c02 */ /* 0x004fe20008000f00 */
[----:B------:R-:W-:Y:S01]  /*65c0*/  IMAD.U32 R4, RZ, RZ, UR8 ;  /* 0x00000008ff047e24 */ /* 0x000fe2000f8e00ff */
[----:B-1----:R-:W-:Y:S01]  /*65d0*/  MOV R7, UR7 ;  /* 0x0000000700077c02 */ /* 0x002fe20008000f00 */
[----:B------:R-:W-:Y:S01]  /*65e0*/  IMAD.U32 R6, RZ, RZ, UR6 ;  /* 0x00000006ff067e24 */ /* 0x000fe2000f8e00ff */
[----:B------:R-:W-:Y:S01]  /*65f0*/  MOV R11, UR5 ;  /* 0x00000005000b7c02 */ /* 0x000fe20008000f00 */
[----:B------:R-:W-:Y:S02]  /*6600*/  IMAD.U32 R10, RZ, RZ, UR4 ;  /* 0x00000004ff0a7e24 */ /* 0x000fe4000f8e00ff */
[----:B------:R-:W-:Y:S07]  /*6610*/  LEPC R20, `(.L_x_96) ;  /* 0x000000001014794e */ /* 0x000fee0000000000 */
[----:B---345:R-:W-:Y:S05]  /*6620*/  CALL.ABS.NOINC R14 ;  /* 0x000000000e007343 */ /* 0x038fea0003c00000 */
.L_x_96:
[----:B------:R-:W1:Y:S01]  /*6630*/  LDCU.64 UR8, c[0x4][0x80] ;  /* 0x01001000ff0877ac */ /* 0x000e620008000a00 */
[----:B------:R-:W2:Y:S01]  /*6640*/  LDC.64 R2, c[0x4][R2] ;  /* 0x0100000002027b82 */ /* 0x000ea20000000a00 */
[----:B------:R-:W-:Y:S02]  /*6650*/  HFMA2 R12, -RZ, RZ, 0, 5.9604644775390625e-08 ;  /* 0x00000001ff0c7431 */ /* 0x000fe400000001ff */
[----:B------:R-:W-:Y:S02]  /*6660*/  IMAD.MOV.U32 R8, RZ, RZ, 0x70 ;  /* 0x00000070ff087424 */ /* 0x000fe400078e00ff */
[----:B------:R-:W-:Y:S01]  /*6670*/  IMAD.MOV.U32 R13, RZ, RZ, RZ ;  /* 0x000000ffff0d7224 */ /* 0x000fe200078e00ff */
[----:B------:R-:W3:Y:S01]  /*6680*/  LDCU.64 UR6, c[0x4][0x88] ;  /* 0x01001100ff0677ac */ /* 0x000ee20008000a00 */
[----:B------:R-:W4:Y:S01]  /*6690*/  LDCU.64 UR4, c[0x4][0x8] ;  /* 0x01000100ff0477ac */ /* 0x000f220008000a00 */
[----:B-1----:R-:W-:Y:S02]  /*66a0*/  MOV R4, UR8 ;  /* 0x0000000800047c02 */ /* 0x002fe40008000f00 */
[----:B------:R-:W-:Y:S02]  /*66b0*/  MOV R5, UR9 ;  /* 0x0000000900057c02 */ /* 0x000fe40008000f00 */
[----:B---3--:R-:W-:Y:S01]  /*66c0*/  MOV R7, UR7 ;  /* 0x0000000700077c02 */ /* 0x008fe20008000f00 */
[----:B------:R-:W-:Y:S01]  /*66d0*/  IMAD.U32 R6, RZ, RZ, UR6 ;  /* 0x00000006ff067e24 */ /* 0x000fe2000f8e00ff */
[----:B----4-:R-:W-:Y:S01]  /*66e0*/  MOV R11, UR5 ;  /* 0x00000005000b7c02 */ /* 0x010fe20008000f00 */
[----:B------:R-:W-:Y:S02]  /*66f0*/  IMAD.U32 R10, RZ, RZ, UR4 ;  /* 0x00000004ff0a7e24 */ /* 0x000fe4000f8e00ff */
[----:B------:R-:W-:Y:S07]  /*6700*/  LEPC R20, `(.L_x_95) ;  /* 0x000000001014794e */ /* 0x000fee0000000000 */
[----:B--2---:R-:W-:Y:S05]  /*6710*/  CALL.ABS.NOINC R2 ;  /* 0x0000000002007343 */ /* 0x004fea0003c00000 */
.L_x_95:
[----:B------:R-:W-:Y:S05]  /*6720*/  BSYNC.RECONVERGENT B6 ;  /* 0x0000000000067941 */ /* 0x000fea0003800200 */
.L_x_94:
[----:B------:R-:W-:Y:S02]  /*6730*/  ISETP.NE.U32.AND P0, PT, RZ, UR56, PT ;  /* 0x00000038ff007c0c */ /* 0x000fe4000bf05070 */
[C---:B------:R-:W-:Y:S02]  /*6740*/  ISETP.NE.U32.AND P1, PT, R58.reuse, RZ, PT ;  /* 0x000000ff3a00720c */ /* 0x040fe40003f25070 */
[----:B------:R-:W-:Y:S02]  /*6750*/  ISETP.NE.U32.AND P4, PT, R58, RZ, PT ;  /* 0x000000ff3a00720c */ /* 0x000fe40003f85070 */
[----:B------:R-:W-:Y:S02]  /*6760*/  ISETP.NE.AND.EX P0, PT, RZ, UR57, PT, P0 ;  /* 0x00000039ff007c0c */ /* 0x000fe4000bf05300 */
[C---:B------:R-:W-:Y:S02]  /*6770*/  ISETP.NE.AND.EX P1, PT, R59.reuse, RZ, PT, P1 ;  /* 0x000000ff3b00720c */ /* 0x040fe40003f25310 */
[----:B------:R-:W-:Y:S02]  /*6780*/  ISETP.NE.AND.EX P4, PT, R59, RZ, P0, P4 ;  /* 0x000000ff3b00720c */ /* 0x000fe40000785340 */
[----:B------:R-:W-:Y:S02]  /*6790*/  ISETP.NE.U32.AND P5, PT, R54, RZ, PT ;  /* 0x000000ff3600720c */ /* 0x000fe40003fa5070 */
[----:B------:R-:W-:Y:S02]  /*67a0*/  ISETP.NE.U32.AND P3, PT, RZ, UR56, PT ;  /* 0x00000038ff007c0c */ /* 0x000fe4000bf65070 */
[----:B------:R-:W-:Y:S02]  /*67b0*/  PLOP3.LUT P2, PT, PT, PT, PT, 0x8, 0x80 ;  /* 0x000000000080781c */ /* 0x000fe40003f4e170 */
[----:B------:R-:W-:Y:S02]  /*67c0*/  ISETP.NE.AND.EX P5, PT, R55, RZ, PT, P5 ;  /* 0x000000ff3700720c */ /* 0x000fe40003fa5350 */
[----:B------:R-:W-:Y:S03]  /*67d0*/  ISETP.NE.AND.EX P3, PT, RZ, UR57, PT, P3 ;  /* 0x00000039ff007c0c */ /* 0x000fe6000bf65330 */
[----:B------:R-:W-:Y:S01]  /*67e0*/  @!P4 PLOP3.LUT P2, PT, P1, PT, PT, 0x80, 0x8 ;  /* 0x000000000008c81c */ /* 0x000fe20000f4f070 */
[----:B------:R-:W-:Y:S01]  /*67f0*/  @!UPT UIADD3 URZ, UPT, UPT, URZ, URZ, URZ ;  /* 0x000000fffffff290 */ /* 0x000fe2000fffe0ff */
[----:B------:R-:W-:Y:S11]  /*6800*/  @!P1 BRA `(.L_x_97) ;  /* 0x0000000000309947 */ /* 0x000ff60003800000 */
[----:B------:R-:W-:Y:S01]  /*6810*/  ISETP.NE.U32.AND P0, PT, R56, RZ, PT ;  /* 0x000000ff3800720c */ /* 0x000fe20003f05070 */
[----:B------:R-:W2:Y:S01]  /*6820*/  LDCU.64 UR4, c[0x0][0x358] ;  /* 0x00006b00ff0477ac */ /* 0x000ea20008000a00 */
[----:B------:R-:W-:Y:S02]  /*6830*/  IMAD.MOV.U32 R61, RZ, RZ, 0x1 ;  /* 0x00000001ff3d7424 */ /* 0x000fe400078e00ff */
[----:B------:R-:W-:Y:S11]  /*6840*/  ISETP.NE.AND.EX P0, PT, R57, RZ, PT, P0 ;  /* 0x000000ff3900720c */ /* 0x000ff60003f05300 */
[----:B------:R-:W-:Y:S02]  /*6850*/  @!UPT UIADD3 URZ, UPT, UPT, URZ, URZ, URZ ;  /* 0x000000fffffff290 */ /* 0x000fe4000fffe0ff */
[----:B------:R-:W3:Y:S01]  /*6860*/  @P0 LDC.64 R2, c[0x0][0x888] ;  /* 0x00022200ff020b82 */ /* 0x000ee20000000a00 */
[----:B-1----:R-:W-:Y:S04]  /*6870*/  @P0 IMAD R0, R58, UR60, RZ ;  /* 0x0000003c3a000c24 */ /* 0x002fe8000f8e02ff */
[----:B---3--:R-:W-:Y:S04]  /*6880*/  @P0 IMAD.WIDE R2, R0, 0x4, R2 ;  /* 0x0000000400020825 */ /* 0x008fe800078e0202 */
[----:B------:R-:W-:Y:S01]  /*6890*/  HFMA2 R0, -RZ, RZ, 0, 5.9604644775390625e-08 ;  /* 0x00000001ff007431 */ /* 0x000fe200000001ff */
[----:B--2--5:R2:W5:Y:S04]  /*68a0*/  @P0 LDG.E R27, desc[UR4][R2.64] ;  /* 0x00000004021b0981 */ /* 0x024568000c1e1900 */
[----:B------:R-:W-:Y:S01]  /*68b0*/  @!P0 PRMT R61, R0, 0x7610, R61 ;  /* 0x00007610003d8816 */ /* 0x000fe2000000003d */
[----:B--2---:R-:W3:Y:S06]  /*68c0*/  @!P0 LDC R27, c[0x0][0x880] ;  /* 0x00022000ff1b8b82 */ /* 0x004eec0000000800 */
.L_x_97:
[----:B------:R-:W-:Y:S05]  /*68d0*/  @!P5 BRA `(.L_x_98) ;  /* 0x000000000024d947 */ /* 0x000fea0003800000 */
[----:B------:R-:W-:Y:S01]  /*68e0*/  ISETP.NE.U32.AND P0, PT, R52, RZ, PT ;  /* 0x000000ff3400720c */ /* 0x000fe20003f05070 */
[----:B------:R-:W2:Y:S03]  /*68f0*/  LDCU.64 UR4, c[0x0][0x358] ;  /* 0x00006b00ff0477ac */ /* 0x000ea60008000a00 */
[----:B------:R-:W-:Y:S11]  /*6900*/  ISETP.NE.AND.EX P0, PT, R53, RZ, PT, P0 ;  /* 0x000000ff3500720c */ /* 0x000ff60003f05300 */
[----:B------:R-:W-:Y:S02]  /*6910*/  @!UPT UIADD3 URZ, UPT, UPT, URZ, URZ, URZ ;  /* 0x000000fffffff290 */ /* 0x000fe4000fffe0ff */
[----:B------:R-:W4:Y:S01]  /*6920*/  @P0 LDC.64 R2, c[0x0][0x8a8] ;  /* 0x00022a00ff020b82 */ /* 0x000f220000000a00 */
[----:B-1----:R-:W-:Y:S04]  /*6930*/  @P0 IMAD R0, R54, UR60, RZ ;  /* 0x0000003c36000c24 */ /* 0x002fe8000f8e02ff */
[----:B----4-:R-:W-:Y:S05]  /*6940*/  @P0 IMAD.WIDE R2, R0, 0x4, R2 ;  /* 0x0000000400020825 */ /* 0x010fea00078e0202 */
[----:B--2--5:R2:W5:Y:S02]  /*6950*/  @P0 LDG.E R24, desc[UR4][R2.64] ;  /* 0x0000000402180981 */ /* 0x024564000c1e1900 */
[----:B--2---:R-:W4:Y:S02]  /*6960*/  @!P0 LDC R24, c[0x0][0x8a0] ;  /* 0x00022800ff188b82 */ /* 0x004f240000000800 */
.L_x_98:
[----:B---3-5:R-:W-:Y:S01]  /*6970*/  FSETP.NEU.AND P0, PT, R27, RZ, PT ;  /* 0x000000ff1b00720b */ /* 0x028fe20003f0d000 */
[----:B------:R-:W-:Y:S01]  /*6980*/  IMAD.SHL.U32 R35, R60, 0x4, RZ ;  /* 0x000000043c237824 */ /* 0x000fe200078e00ff */
[----:B------:R-:W-:Y:S01]  /*6990*/  SEL R4, RZ, 0xffffffff, P3 ;  /* 0xffffffffff047807 */ /* 0x000fe20001800000 */
[----:B------:R-:W-:Y:S01]  /*69a0*/  BSSY B1, `(.L_x_99) ;  /* 0x0000043000017945 */ /* 0x000fe20003800000 */
[----:B------:R-:W-:Y:S01]  /*69b0*/  @!P4 LOP3.LUT P3, RZ, R61, 0xff, RZ, 0xc0, !PT ;  /* 0x000000ff3dffc812 */ /* 0x000fe2000786c0ff */
[----:B------:R-:W-:Y:S01]  /*69c0*/  VIADD R76, R35, UR43 ;  /* 0x0000002b234c7c36 */ /* 0x000fe20008000000 */
[----:B------:R-:W-:Y:S01]  /*69d0*/  @!P4 SEL R3, RZ, 0xffffffff, P0 ;  /* 0xffffffffff03c807 */ /* 0x000fe20000000000 */
[----:B------:R-:W-:Y:S01]  /*69e0*/  IMAD.MOV.U32 R80, RZ, RZ, 0x1 ;  /* 0x00000001ff507424 */ /* 0x000fe200078e00ff */
[----:B------:R-:W-:Y:S01]  /*69f0*/  LOP3.LUT R70, R70, 0x1, RZ, 0x3c, !PT ;  /* 0x0000000146467812 */ /* 0x000fe200078e3cff */
[----:B------:R-:W-:Y:S01]  /*6a00*/  IMAD.MOV.U32 R34, RZ, RZ, RZ ;  /* 0x000000ffff227224 */ /* 0x000fe200078e00ff */
[----:B------:R-:W-:Y:S02]  /*6a10*/  @P2 SEL R3, R4, R3, !P3 ;  /* 0x0000000304032207 */ /* 0x000fe40005800000 */
[----:B------:R-:W-:Y:S02]  /*6a20*/  CS2R R38, SRZ ;  /* 0x0000000000267805 */ /* 0x000fe4000001ff00 */
[C---:B------:R-:W-:Y:S02]  /*6a30*/  LEA R77, R22.reuse, UR43, 0x3 ;  /* 0x0000002b164d7c11 */ /* 0x040fe4000f8e18ff */
[----:B------:R-:W-:Y:S02]  /*6a40*/  CS2R R36, SRZ ;  /* 0x0000000000247805 */ /* 0x000fe4000001ff00 */
[----:B------:R-:W-:Y:S02]  /*6a50*/  @!P4 LOP3.LUT R3, R3, 0x1, RZ, 0xc0, !PT ;  /* 0x000000010303c812 */ /* 0x000fe400078ec0ff */
[----:B------:R-:W-:Y:S02]  /*6a60*/  CS2R R42, SRZ ;  /* 0x00000000002a7805 */ /* 0x000fe4000001ff00 */
[----:B------:R-:W-:Y:S02]  /*6a70*/  SHF.L.U32 R2, R69, 0x1f, RZ ;  /* 0x0000001f45027819 */ /* 0x000fe400000006ff */
[----:B------:R-:W-:Y:S02]  /*6a80*/  CS2R R40, SRZ ;  /* 0x0000000000287805 */ /* 0x000fe4000001ff00 */
[----:B------:R-:W-:Y:S02]  /*6a90*/  ISETP.NE.U32.OR P6, PT, R3, 0x1, P4 ;  /* 0x000000010300780c */ /* 0x000fe400027c5470 */
[----:B------:R-:W-:Y:S02]  /*6aa0*/  CS2R R46, SRZ ;  /* 0x00000000002e7805 */ /* 0x000fe4000001ff00 */
[----:B------:R-:W-:Y:S02]  /*6ab0*/  LEA.HI R25, R22, R22, RZ, 0x1 ;  /* 0x0000001616197211 */ /* 0x000fe400078f08ff */
[----:B------:R-:W-:Y:S02]  /*6ac0*/  CS2R R44, SRZ ;  /* 0x00000000002c7805 */ /* 0x000fe4000001ff00 */
[----:B------:R-:W-:Y:S02]  /*6ad0*/  LOP3.LUT P4, R66, R61, 0xff, RZ, 0xc0, !PT ;  /* 0x000000ff3d427812 */ /* 0x000fe4000788c0ff */
[----:B------:R-:W-:Y:S02]  /*6ae0*/  CS2R R50, SRZ ;  /* 0x0000000000327805 */ /* 0x000fe4000001ff00 */
[----:B------:R-:W-:Y:S01]  /*6af0*/  SEL R3, RZ, 0xffffffff, P0 ;  /* 0xffffffffff037807 */ /* 0x000fe20000000000 */
[C---:B-1----:R-:W-:Y:S01]  /*6b00*/  IMAD.SHL.U32 R0, R25.reuse, 0x40, RZ ;  /* 0x0000004019007824 */ /* 0x042fe200078e00ff */
[----:B------:R-:W-:Y:S02]  /*6b10*/  LOP3.LUT R25, R25, 0xffe, RZ, 0xc0, !PT ;  /* 0x00000ffe19197812 */ /* 0x000fe400078ec0ff */
[----:B------:R-:W-:Y:S02]  /*6b20*/  CS2R R48, SRZ ;  /* 0x0000000000307805 */ /* 0x000fe4000001ff00 */
[----:B------:R-:W-:Y:S01]  /*6b30*/  @P1 SEL R3, R4, R3, !P4 ;  /* 0x0000000304031207 */ /* 0x000fe20006000000 */
[----:B------:R-:W-:Y:S01]  /*6b40*/  VIADD R79, R76, 0x400 ;  /* 0x000004004c4f7836 */ /* 0x000fe20000000000 */
[----:B------:R-:W-:Y:S01]  /*6b50*/  LOP3.LUT R0, R0, 0xffffff80, RZ, 0xc0, !PT ;  /* 0xffffff8000007812 */ /* 0x000fe200078ec0ff */
[----:B------:R-:W-:Y:S01]  /*6b60*/  IMAD.IADD R25, R22, 0x1, -R25 ;  /* 0x0000000116197824 */ /* 0x000fe200078e0a19 */
[----:B------:R-:W-:Y:S01]  /*6b70*/  @P6 SHF.L.U32 R5, R70, 0x1f, RZ ;  /* 0x0000001f46056819 */ /* 0x000fe200000006ff */
[----:B------:R-:W-:Y:S01]  /*6b80*/  IMAD.IADD R75, R71, 0x1, R76 ;  /* 0x00000001474b7824 */ /* 0x000fe200078e024c */
[----:B------:R-:W-:Y:S01]  /*6b90*/  LOP3.LUT R3, R3, 0x1, RZ, 0xc0, !PT ;  /* 0x0000000103037812 */ /* 0x000fe200078ec0ff */
[----:B------:R-:W-:Y:S01]  /*6ba0*/  IMAD.IADD R0, R23, 0x1, R0 ;  /* 0x0000000117007824 */ /* 0x000fe200078e0200 */
[----:B------:R-:W1:Y:S01]  /*6bb0*/  @P6 SYNCS.PHASECHK.TRANS64.TRYWAIT P3, [UR43+0x20], R5 ;  /* 0x00002005ff0065a7 */ /* 0x000e62000806112b */
[----:B------:R-:W-:Y:S02]  /*6bc0*/  P2R R74, PR, RZ, 0x40 ;  /* 0x00000040ff4a7803 */ /* 0x000fe40000000000 */
[----:B------:R-:W-:Y:S01]  /*6bd0*/  ISETP.NE.U32.AND P5, PT, R3, 0x1, PT ;  /* 0x000000010300780c */ /* 0x000fe20003fa5070 */
[----:B------:R-:W-:Y:S03]  /*6be0*/  IMAD R25, R25, 0x100000, R0 ;  /* 0x0010000019197824 */ /* 0x000fe600078e0200 */
[----:B------:R-:W-:Y:S01]  /*6bf0*/  P2R R81, PR, RZ, 0x20 ;  /* 0x00000020ff517803 */ /* 0x000fe20000000000 */
[----:B------:R2:W3:Y:S01]  /*6c00*/  SYNCS.PHASECHK.TRANS64.TRYWAIT P2, [R77+URZ+0x90], R2 ;  /* 0x000090024d0075a7 */ /* 0x0004e200080411ff */
[----:B-1----:R-:W-:Y:S01]  /*6c10*/  @P6 SEL R80, RZ, 0x1, !P3 ;  /* 0x00000001ff506807 */ /* 0x002fe20005800000 */
[----:B--2---:R-:W-:Y:S06]  /*6c20*/  @!P6 BRA `(.L_x_100) ;  /* 0x000000000068e947 */ /* 0x004fec0003800000 */
[----:B------:R-:W-:Y:S01]  /*6c30*/  @P5 IMAD R0, R72, 0x4, R79 ;  /* 0x0000000448005824 */ /* 0x000fe200078e024f */
[----:B------:R-:W-:Y:S01]  /*6c40*/  ISETP.NE.AND P0, PT, R80, RZ, PT ;  /* 0x000000ff5000720c */ /* 0x000fe20003f05270 */
[----:B------:R-:W-:Y:S01]  /*6c50*/  @P5 IMAD R4, R72, 0x4, R76 ;  /* 0x0000000448045824 */ /* 0x000fe200078e024c */
[----:B------:R-:W-:Y:S01]  /*6c60*/  BSSY B0, `(.L_x_101) ;  /* 0x000000e000007945 */ /* 0x000fe20003800000 */
[----:B------:R-:W-:Y:S01]  /*6c70*/  IMAD.MOV.U32 R38, RZ, RZ, RZ ;  /* 0x000000ffff267224 */ /* 0x000fe200078e00ff */
[----:B------:R-:W-:Y:S01]  /*6c80*/  CS2R R42, SRZ ;  /* 0x00000000002a7805 */ /* 0x000fe2000001ff00 */
[----:B------:R-:W-:Y:S01]  /*6c90*/  @P5 IMAD.IADD R5, R71, 0x1, R0 ;  /* 0x0000000147055824 */ /* 0x000fe200078e0200 */
[----:B------:R-:W-:Y:S02]  /*6ca0*/  CS2R R40, SRZ ;  /* 0x0000000000287805 */ /* 0x000fe4000001ff00 */
[----:B------:R-:W-:Y:S02]  /*6cb0*/  CS2R R36, SRZ ;  /* 0x0000000000247805 */ /* 0x000fe4000001ff00 */
[----:B------:R-:W-:Y:S02]  /*6cc0*/  CS2R R50, SRZ ;  /* 0x0000000000327805 */ /* 0x000fe4000001ff00 */
[----:B------:R-:W-:Y:S02]  /*6cd0*/  CS2R R48, SRZ ;  /* 0x0000000000307805 */ /* 0x000fe4000001ff00 */
[----:B------:R-:W-:Y:S02]  /*6ce0*/  CS2R R46, SRZ ;  /* 0x00000000002e7805 */ /* 0x000fe4000001ff00 */
[----:B------:R-:W-:Y:S01]  /*6cf0*/  CS2R R44, SRZ ;  /* 0x00000000002c7805 */ /* 0x000fe2000001ff00 */
[----:B------:R-:W-:Y:S06]  /*6d00*/  @P0 BRA `(.L_x_102) ;  /* 0x00000000000c0947 */ /* 0x000fec0003800000 */
[----:B------:R-:W-:Y:S04]  /*6d10*/  SHF.L.U32 R3, R70, 0x1f, RZ ;  /* 0x0000001f46037819 */ /* 0x000fe800000006ff */
[----:B------:R-:W1:Y:S02]  /*6d20*/  SYNCS.PHASECHK.TRANS64.TRYWAIT P0, [UR43+0x20], R3 ;  /* 0x00002003ff0075a7 */ /* 0x000e64000800112b */
[----:B-1----:R-:W-:Y:S05]  /*6d30*/  @!P0 BRA `(.L_x_103) ;  /* 0x0000003000708947 */ /* 0x002fea0003800000 */
.L_x_102:
[----:B------:R-:W-:Y:S05]  /*6d40*/  BSYNC B0 ;  /* 0x0000000000007941 */ /* 0x000fea0003800000 */
.L_x_101:
[----:B------:R-:W-:Y:S01]  /*6d50*/  ISETP.NE.AND P0, PT, R81, RZ, PT ;  /* 0x000000ff5100720c */ /* 0x000fe20003f05270 */
[----:B------:R-:W-:Y:S11]  /*6d60*/  HFMA2 R34, -RZ, RZ, 0, 5.9604644775390625e-08 ;  /* 0x00000001ff227431 */ /* 0x000ff600000001ff */
[----:B------:R-:W-:Y:S01]  /*6d70*/  @!UPT UIADD3 URZ, UPT, UPT, URZ, URZ, URZ ;  /* 0x000000fffffff290 */ /* 0x000fe2000fffe0ff */
[----:B------:R-:W-:Y:S05]  /*6d80*/  @P0 WARPSYNC.ALL ;  /* 0x0000000000000948 */ /* 0x000fea0003800000 */
[----:B------:R2:W1:Y:S04]  /*6d90*/  @P0 LDSM.16.M88.4 R40, [R4+0x400] ;  /* 0x000400000428083b */ /* 0x0004680000000200 */
[----:B------:R2:W1:Y:S04]  /*6da0*/  @P0 LDSM.16.M88.4 R36, [R5] ;  /* 0x000000000524083b */ /* 0x0004680000000200 */
[----:B------:R2:W1:Y:S04]  /*6db0*/  @P0 LDSM.16.M88.4 R48, [R35+UR43+0x400] ;  /* 0x0004002b2330083b */ /* 0x0004680008000200 */
[----:B------:R2:W1:Y:S02]  /*6dc0*/  @P0 LDSM.16.M88.4 R44, [R75+0x400] ;  /* 0x000400004b2c083b */ /* 0x0004640000000200 */
.L_x_100:
[----:B------:R-:W-:Y:S05]  /*6dd0*/  BSYNC B1 ;  /* 0x0000000000017941 */ /* 0x000fea0003800000 */
.L_x_99:
[----:B-1----:R-:W-:Y:S04]  /*6de0*/  SHF.R.U32.HI R3, RZ, 0x15, R25 ;  /* 0x00000015ff037819 */ /* 0x002fe80000011619 */
[----:B------:R-:W-:Y:S01]  /*6df0*/  LOP3.LUT P0, RZ, R3, 0x3, R62, 0x48, !PT ;  /* 0x0000000303ff7812 */ /* 0x000fe2000780483e */
[----:B------:R-:W-:Y:S01]  /*6e00*/  @!UPT UIADD3 URZ, UPT, UPT, URZ, URZ, URZ ;  /* 0x000000fffffff290 */ /* 0x000fe2000fffe0ff */
[----:B---3--:R-:W-:Y:S11]  /*6e10*/  @P2 BRA `(.L_x_104) ;  /* 0x0000000000082947 */ /* 0x008ff60003800000 */
[----:B------:R-:W1:Y:S02]  /*6e20*/  SYNCS.PHASECHK.TRANS64.TRYWAIT P1, [R77+URZ+0x90], R2 ;  /* 0x000090024d0075a7 */ /* 0x000e6400080211ff */
[----:B-1----:R-:W-:Y:S05]  /*6e30*/  @!P1 BRA `(.L_x_105) ;  /* 0x0000003000489947 */ /* 0x002fea0003800000 */
.L_x_104:
[----:B------:R-:W-:Y:S05]  /*6e40*/  @!P0 BRA `(.L_x_106) ;  /* 0x0000000000408947 */ /* 0x000fea0003800000 */
[----:B------:R-:W2:Y:S01]  /*6e50*/  LDCU.64 UR8, c[0x4][0x70] ;  /* 0x01000e00ff0877ac */ /* 0x000ea20008000a00 */
[----:B------:R-:W-:Y:S01]  /*6e60*/  MOV R3, 0x0 ;  /* 0x0000000000037802 */ /* 0x000fe20000000f00 */
[----:B------:R-:W-:Y:S02]  /*6e70*/  HFMA2 R12, -RZ, RZ, 0, 5.9604644775390625e-08 ;  /* 0x00000001ff0c7431 */ /* 0x000fe400000001ff */
[----:B------:R-:W-:Y:S02]  /*6e80*/  IMAD.MOV.U32 R8, RZ, RZ, 0x192 ;  /* 0x00000192ff087424 */ /* 0x000fe400078e00ff */
[----:B------:R-:W-:Y:S01]  /*6e90*/  IMAD.MOV.U32 R13, RZ, RZ, RZ ;  /* 0x000000ffff0d7224 */ /* 0x000fe200078e00ff */
[----:B------:R-:W3:Y:S01]  /*6ea0*/  LDCU.64 UR6, c[0x4][0x78] ;  /* 0x01000f00ff0677ac */ /* 0x000ee20008000a00 */
[----:B-1----:R-:W1:Y:S01]  /*6eb0*/  LDC.64 R2, c[0x4][R3] ;  /* 0x0100000003027b82 */ /* 0x002e620000000a00 */
[----:B------:R-:W5:Y:S01]  /*6ec0*/  LDCU.64 UR4, c[0x4][0x10] ;  /* 0x01000200ff0477ac */ /* 0x000f620008000a00 */
[----:B--2---:R-:W-:Y:S01]  /*6ed0*/  MOV R5, UR9 ;  /* 0x0000000900057c02 */ /* 0x004fe20008000f00 */
[----:B------:R-:W-:Y:S01]  /*6ee0*/  IMAD.U32 R4, RZ, RZ, UR8 ;  /* 0x00000008ff047e24 */ /* 0x000fe2000f8e00ff */
[----:B---3--:R-:W-:Y:S01]  /*6ef0*/  MOV R7, UR7 ;  /* 0x0000000700077c02 */ /* 0x008fe20008000f00 */
[----:B------:R-:W-:Y:S01]  /*6f00*/  IMAD.U32 R6, RZ, RZ, UR6 ;  /* 0x00000006ff067e24 */ /* 0x000fe2000f8e00ff */
[----:B-----5:R-:W-:Y:S01]  /*6f10*/  MOV R11, UR5 ;  /* 0x00000005000b7c02 */ /* 0x020fe20008000f00 */
[----:B------:R-:W-:Y:S02]  /*6f20*/  IMAD.U32 R10, RZ, RZ, UR4 ;  /* 0x00000004ff0a7e24 */ /* 0x000fe4000f8e00ff */
[----:B------:R-:W-:Y:S07]  /*6f30*/  LEPC R20, `(.L_x_106) ;  /* 0x000000001014794e */ /* 0x000fee0000000000 */
[----:B-1--4-:R-:W-:Y:S05]  /*6f40*/  CALL.ABS.NOINC R2 ;  /* 0x0000000002007343 */ /* 0x012fea0003c00000 */
.L_x_106:
[----:B------:R-:W-:Y:S01]  /*6f50*/  LOP3.LUT R20, R48, 0xffffe000, RZ, 0xc0, !PT ;  /* 0xffffe00030147812 */ /* 0x000fe200078ec0ff */
[----:B------:R-:W-:Y:S05]  /*6f60*/  WARPSYNC.ALL ;  /* 0x0000000000007948 */ /* 0x000fea0003800000 */
[----:B------:R-:W-:Y:S01]  /*6f70*/  R2UR UR4, R25 ;  /* 0x00000000190472ca */ /* 0x000fe200000e0000 */
[----:B------:R-:W-:Y:S01]  /*6f80*/  IMAD.SHL.U32 R82, R72, 0x4, RZ ;  /* 0x0000000448527824 */ /* 0x000fe200078e00ff */
[----:B------:R-:W-:Y:S01]  /*6f90*/  LOP3.LUT R21, R49, 0xffffe000, RZ, 0xc0, !PT ;  /* 0xffffe00031157812 */ /* 0x000fe200078ec0ff */
[----:B------:R-:W-:Y:S01]  /*6fa0*/  BSSY.RECONVERGENT B0, `(.L_x_107) ;  /* 0x0000059000007945 */ /* 0x000fe20003800200 */
[----:B------:R-:W-:Y:S02]  /*6fb0*/  LOP3.LUT R26, R51, 0xffffe000, RZ, 0xc0, !PT ;  /* 0xffffe000331a7812 */ /* 0x000fe400078ec0ff */
[----:B------:R-:W-:Y:S02]  /*6fc0*/  LOP3.LUT R32, R45, 0xffffe000, RZ, 0xc0, !PT ;  /* 0xffffe0002d207812 */ /* 0x000fe400078ec0ff */
[----:B------:R-:W-:Y:S02]  /*6fd0*/  LOP3.LUT R33, R46, 0xffffe000, RZ, 0xc0, !PT ;  /* 0xffffe0002e217812 */ /* 0x000fe400078ec0ff */
[----:B------:R-:W-:Y:S02]  /*6fe0*/  IADD3 R78, PT, PT, R79, R82, RZ ;  /* 0x000000524f4e7210 */ /* 0x000fe40007ffe0ff */
[----:B------:R-:W-:Y:S01]  /*6ff0*/  ISETP.NE.AND P0, PT, R73, RZ, PT ;  /* 0x000000ff4900720c */ /* 0x000fe20003f05270 */
[----:B--2---:R-:W4:Y:S02]  /*7000*/  LDTM.16dp128bit.x8 R4, tmem[UR4] ;  /* 0x00000004000479ee */ /* 0x004f240008180000 */
[----:B------:R-:W-:Y:S02]  /*7010*/  IMAD.IADD R79, R71, 0x1, R78 ;  /* 0x00000001474f7824 */ /* 0x000fe400078e024e */
[C---:B----4-:R-:W-:Y:S01]  /*7020*/  FMUL R0, R24.reuse, R4 ;  /* 0x0000000418007220 */ /* 0x050fe20000400000 */
[C---:B-1----:R-:W-:Y:S01]  /*7030*/  FMUL R2, R24.reuse, R5 ;  /* 0x0000000518027220 */ /* 0x042fe20000400000 */
[C---:B------:R-:W-:Y:S01]  /*7040*/  FMUL R3, R24.reuse, R6 ;  /* 0x0000000618037220 */ /* 0x040fe20000400000 */
[----:B------:R-:W-:Y:S01]  /*7050*/  FMUL R7, R24, R7 ;  /* 0x0000000718077220 */ /* 0x000fe20000400000 */
[C---:B------:R-:W-:Y:S01]  /*7060*/  FFMA R28, R27.reuse, R20, R0 ;  /* 0x000000141b1c7223 */ /* 0x040fe20000000000 */
[----:B------:R-:W-:Y:S01]  /*7070*/  LOP3.LUT R20, R50, 0xffffe000, RZ, 0xc0, !PT ;  /* 0xffffe00032147812 */ /* 0x000fe200078ec0ff */
[C---:B------:R-:W-:Y:S01]  /*7080*/  FFMA R29, R27.reuse, R21, R2 ;  /* 0x000000151b1d7223 */ /* 0x040fe20000000002 */
[----:B------:R-:W-:Y:S01]  /*7090*/  LOP3.LUT R21, R44, 0xffffe000, RZ, 0xc0, !PT ;  /* 0xffffe0002c157812 */ /* 0x000fe200078ec0ff */
[C---:B------:R-:W-:Y:S01]  /*70a0*/  FMUL R4, R24.reuse, R8 ;  /* 0x0000000818047220 */ /* 0x040fe20000400000 */
[----:B------:R-:W-:Y:S01]  /*70b0*/  F2FP.TF32.F32.PACK_B R28, R28 ;  /* 0x0000001cff1c723e */ /* 0x000fe200024050ff */
[----:B------:R-:W-:Y:S01]  /*70c0*/  FFMA R30, R27, R20, R3 ;  /* 0x000000141b1e7223 */ /* 0x000fe20000000003 */
[----:B------:R-:W-:Y:S01]  /*70d0*/  LOP3.LUT R20, R47, 0xffffe000, RZ, 0xc0, !PT ;  /* 0xffffe0002f147812 */ /* 0x000fe200078ec0ff */
[C---:B------:R-:W-:Y:S01]  /*70e0*/  FMUL R5, R24.reuse, R9 ;  /* 0x0000000918057220 */ /* 0x040fe20000400000 */
[----:B------:R-:W-:Y:S01]  /*70f0*/  F2FP.TF32.F32.PACK_B R29, R29 ;  /* 0x0000001dff1d723e */ /* 0x000fe200024050ff */
[C---:B------:R-:W-:Y:S01]  /*7100*/  FMUL R6, R24.reuse, R10 ;  /* 0x0000000a18067220 */ /* 0x040fe20000400000 */
[----:B------:R-:W-:Y:S01]  /*7110*/  F2FP.TF32.F32.PACK_B R30, R30 ;  /* 0x0000001eff1e723e */ /* 0x000fe200024050ff */
[----:B------:R-:W-:Y:S01]  /*7120*/  FFMA R31, R27, R26, R7 ;  /* 0x0000001a1b1f7223 */ /* 0x000fe20000000007 */
[----:B------:R-:W-:Y:S01]  /*7130*/  LOP3.LUT R26, R41, 0xffffe000, RZ, 0xc0, !PT ;  /* 0xffffe000291a7812 */ /* 0x000fe200078ec0ff */
[----:B------:R-:W-:Y:S01]  /*7140*/  FMUL R11, R24, R11 ;  /* 0x0000000b180b7220 */ /* 0x000fe20000400000 */
[C---:B------:R-:W-:Y:S01]  /*7150*/  FFMA R4, R27.reuse, R21, R4 ;  /* 0x000000151b047223 */ /* 0x040fe20000000004 */
[----:B------:R-:W-:Y:S01]  /*7160*/  LOP3.LUT R21, R40, 0xffffe000, RZ, 0xc0, !PT ;  /* 0xffffe00028157812 */ /* 0x000fe200078ec0ff */
[C---:B------:R-:W-:Y:S01]  /*7170*/  FFMA R5, R27.reuse, R32, R5 ;  /* 0x000000201b057223 */ /* 0x040fe20000000005 */
[----:B------:R-:W-:Y:S01]  /*7180*/  F2FP.TF32.F32.PACK_B R31, R31 ;  /* 0x0000001fff1f723e */ /* 0x000fe200024050ff */
        /* <DEDUP_REMOVED lines=8> */
[----:B------:R1:W-:Y:S01]  /*7210*/  STSM.16.M88.4 [R76+0x400], R28 ;  /* 0x0004001c4c007844 */ /* 0x0003e20000000200 */
[----:B------:R-:W-:Y:S01]  /*7220*/  F2FP.TF32.F32.PACK_B R6, R6 ;  /* 0x00000006ff06723e */ /* 0x000fe200024050ff */
[C---:B------:R-:W-:Y:S01]  /*7230*/  FMUL R10, R24.reuse, R14 ;  /* 0x0000000e180a7220 */ /* 0x040fe20000400000 */
[----:B------:R-:W-:Y:S01]  /*7240*/  F2FP.TF32.F32.PACK_B R7, R7 ;  /* 0x00000007ff07723e */ /* 0x000fe200024050ff */
[----:B------:R-:W-:Y:S01]  /*7250*/  FMUL R15, R24, R15 ;  /* 0x0000000f180f7220 */ /* 0x000fe20000400000 */
[C---:B------:R-:W-:Y:S01]  /*7260*/  FFMA R8, R27.reuse, R21, R8 ;  /* 0x000000151b087223 */ /* 0x040fe20000000008 */
[C---:B------:R-:W-:Y:S01]  /*7270*/  FFMA R9, R27.reuse, R26, R9 ;  /* 0x0000001a1b097223 */ /* 0x040fe20000000009 */
[C---:B------:R-:W-:Y:S01]  /*7280*/  FFMA R10, R27.reuse, R33, R10 ;  /* 0x000000211b0a7223 */ /* 0x040fe2000000000a */
[----:B------:R1:W-:Y:S01]  /*7290*/  STSM.16.M88.4 [R75+0x400], R4 ;  /* 0x000400044b007844 */ /* 0x0003e20000000200 */
[----:B------:R-:W-:Y:S01]  /*72a0*/  LOP3.LUT R21, R36, 0xffffe000, RZ, 0xc0, !PT ;  /* 0xffffe00024157812 */ /* 0x000fe200078ec0ff */
[----:B------:R-:W-:Y:S01]  /*72b0*/  FFMA R11, R27, R20, R15 ;  /* 0x000000141b0b7223 */ /* 0x000fe2000000000f */
[----:B------:R-:W-:Y:S01]  /*72c0*/  LOP3.LUT R20, R37, 0xffffe000, RZ, 0xc0, !PT ;  /* 0xffffe00025147812 */ /* 0x000fe200078ec0ff */
[C---:B------:R-:W-:Y:S01]  /*72d0*/  FMUL R12, R24.reuse, R16 ;  /* 0x00000010180c7220 */ /* 0x040fe20000400000 */
[----:B------:R-:W-:Y:S01]  /*72e0*/  FMUL R13, R24, R17 ;  /* 0x00000011180d7220 */ /* 0x000fe20000400000 */
[----:B------:R-:W-:Y:S01]  /*72f0*/  LOP3.LUT R33, R38, 0xffffe000, RZ, 0xc0, !PT ;  /* 0xffffe00026217812 */ /* 0x000fe200078ec0ff */
[C---:B------:R-:W-:Y:S01]  /*7300*/  FMUL R14, R24.reuse, R18 ;  /* 0x00000012180e7220 */ /* 0x040fe20000400000 */
[----:B------:R-:W-:Y:S01]  /*7310*/  LOP3.LUT R26, R39, 0xffffe000, RZ, 0xc0, !PT ;  /* 0xffffe000271a7812 */ /* 0x000fe200078ec0ff */
[----:B------:R-:W-:Y:S01]  /*7320*/  FMUL R19, R24, R19 ;  /* 0x0000001318137220 */ /* 0x000fe20000400000 */
[C---:B------:R-:W-:Y:S01]  /*7330*/  FFMA R12, R27.reuse, R21, R12 ;  /* 0x000000151b0c7223 */ /* 0x040fe2000000000c */
[C---:B------:R-:W-:Y:S01]  /*7340*/  FFMA R13, R27.reuse, R20, R13 ;  /* 0x000000141b0d7223 */ /* 0x040fe2000000000d */
[C---:B------:R-:W-:Y:S01]  /*7350*/  FFMA R14, R27.reuse, R33, R14 ;  /* 0x000000211b0e7223 */ /* 0x040fe2000000000e */
[----:B------:R-:W-:Y:S01]  /*7360*/  FFMA R15, R27, R26, R19 ;  /* 0x0000001a1b0f7223 */ /* 0x000fe20000000013 */
[----:B------:R-:W-:Y:S02]  /*7370*/  F2FP.TF32.F32.PACK_B R8, R8 ;  /* 0x00000008ff08723e */ /* 0x000fe400024050ff */
[----:B------:R-:W-:Y:S02]  /*7380*/  F2FP.TF32.F32.PACK_B R9, R9 ;  /* 0x00000009ff09723e */ /* 0x000fe400024050ff */
[----:B------:R-:W-:Y:S02]  /*7390*/  F2FP.TF32.F32.PACK_B R10, R10 ;  /* 0x0000000aff0a723e */ /* 0x000fe400024050ff */
[----:B------:R-:W-:Y:S02]  /*73a0*/  F2FP.TF32.F32.PACK_B R11, R11 ;  /* 0x0000000bff0b723e */ /* 0x000fe400024050ff */
[----:B------:R-:W-:Y:S02]  /*73b0*/  F2FP.TF32.F32.PACK_B R12, R12 ;  /* 0x0000000cff0c723e */ /* 0x000fe400024050ff */
[----:B------:R-:W-:Y:S01]  /*73c0*/  F2FP.TF32.F32.PACK_B R13, R13 ;  /* 0x0000000dff0d723e */ /* 0x000fe200024050ff */
[----:B------:R1:W-:Y:S01]  /*73d0*/  STSM.16.M88.4 [R78], R8 ;  /* 0x000000084e007844 */ /* 0x0003e20000000200 */
[----:B------:R-:W-:Y:S02]  /*73e0*/  F2FP.TF32.F32.PACK_B R14, R14 ;  /* 0x0000000eff0e723e */ /* 0x000fe400024050ff */
[----:B------:R-:W-:Y:S05]  /*73f0*/  F2FP.TF32.F32.PACK_B R15, R15 ;  /* 0x0000000fff0f723e */ /* 0x000fea00024050ff */
[----:B------:R1:W-:Y:S01]  /*7400*/  STSM.16.M88.4 [R79], R12 ;  /* 0x0000000c4f007844 */ /* 0x0003e20000000200 */
[----:B------:R-:W-:Y:S01]  /*7410*/  @!PT LDS RZ, [RZ] ;  /* 0x00000000fffff984 */ /* 0x000fe20000000800 */
[----:B------:R-:W-:Y:S01]  /*7420*/  @!PT LDS RZ, [RZ] ;  /* 0x00000000fffff984 */ /* 0x000fe20000000800 */
[----:B------:R-:W-:Y:S01]  /*7430*/  @!PT LDS RZ, [RZ] ;  /* 0x00000000fffff984 */ /* 0x000fe20000000800 */
[----:B------:R-:W-:Y:S01]  /*7440*/  @!PT LDS RZ, [RZ] ;  /* 0x00000000fffff984 */ /* 0x000fe20000000800 */
[----:B------:R2:W-:Y:S07]  /*7450*/  MEMBAR.ALL.CTA ;  /* 0x0000000000007992 */ /* 0x0005ee0000008000 */
[----:B--2---:R-:W2:Y:S02]  /*7460*/  FENCE.VIEW.ASYNC.S ;  /* 0x00000000000073c6 */ /* 0x004ea40000000000 */
[----:B--2---:R-:W-:Y:S06]  /*7470*/  BAR.SYNC.DEFER_BLOCKING 0x1, 0x80 ;  /* 0x0042000000007b1d */ /* 0x004fec0000010000 */
[----:B------:R-:W-:Y:S05]  /*7480*/  @P0 BRA `(.L_x_108) ;  /* 0x0000000000280947 */ /* 0x000fea0003800000 */
[----:B------:R-:W2:Y:S01]  /*7490*/  LDCU.64 UR6, c[0x0][0x348] ;  /* 0x00006900ff0677ac */ /* 0x000ea20008000a00 */
[----:B------:R-:W-:Y:S01]  /*74a0*/  UIADD3 UR4, UPT, UPT, UR43, 0x400, URZ ;  /* 0x000004002b047890 */ /* 0x000fe2000fffe0ff */
[----:B------:R-:W-:Y:S05]  /*74b0*/  UMOV UR51, UR60 ;  /* 0x0000003c00337c82 */ /* 0x000fea0008000000 */
[----:B------:R-:W-:Y:S04]  /*74c0*/  MOV R65, UR4 ;  /* 0x0000000400417c02 */ /* 0x000fe80008000f00 */
[----:B------:R-:W-:Y:S01]  /*74d0*/  R2UR UR48, R65 ;  /* 0x00000000413072ca */ /* 0x000fe200000e0000 */
[----:B--2---:R-:W-:Y:S04]  /*74e0*/  UIADD3 UR4, UP0, UPT, UR6, 0x680, URZ ;  /* 0x0000068006047890 */ /* 0x004fe8000ff1e0ff */
[----:B------:R-:W-:Y:S09]  /*74f0*/  UIADD3.X UR5, UPT, UPT, URZ, UR7, URZ, UP0, !UPT ;  /* 0x00000007ff057290 */ /* 0x000ff200087fe4ff */
[----:B------:R2:W-:Y:S01]  /*7500*/  UTMASTG.3D [UR48], [UR4] ;  /* 0x00000030040073b5 */ /* 0x0005e20008010000 */
[----:B------:R0:W-:Y:S01]  /*7510*/  UTMACMDFLUSH ;  /* 0x00000000000079b7 */ /* 0x0001e20000000000 */
[----:B--2---:R-:W-:Y:S04]  /*7520*/  DEPBAR.LE SB0, 0x1 ;  /* 0x000080400000791a */ /* 0x004fe80000000000 */
.L_x_108:
[----:B------:R-:W-:Y:S05]  /*7530*/  BSYNC.RECONVERGENT B0 ;  /* 0x0000000000007941 */ /* 0x000fea0003800200 */
.L_x_107:
[----:B------:R-:W-:Y:S01]  /*7540*/  BAR.SYNC.DEFER_BLOCKING 0x1, 0x80 ;  /* 0x0042000000007b1d */ /* 0x000fe20000010000 */
[----:B------:R-:W-:Y:S01]  /*7550*/  ISETP.NE.AND P1, PT, R74, RZ, PT ;  /* 0x000000ff4a00720c */ /* 0x000fe20003f25270 */
[----:B------:R-:W-:Y:S01]  /*7560*/  UISETP.NE.AND UP0, UPT, UR46, URZ, UPT ;  /* 0x000000ff2e00728c */ /* 0x000fe2000bf05270 */
[----:B------:R-:W-:Y:S11]  /*7570*/  LEA R3, R34, UR43, 0x3 ;  /* 0x0000002b22037c11 */ /* 0x000ff6000f8e18ff */
[----:B------:R-:W-:Y:S01]  /*7580*/  @P1 SHF.L.U32 R2, R70, 0x1f, RZ ;  /* 0x0000001f46021819 */ /* 0x000fe200000006ff */
[----:B------:R-:W-:Y:S06]  /*7590*/  BRA.U !UP0, `(.L_x_109) ;  /* 0x0000000108247547 */ /* 0x000fec000b800000 */
[----:B-1----:R-:W-:Y:S01]  /*75a0*/  IMAD.U32 R5, RZ, RZ, UR45 ;  /* 0x0000002dff057e24 */ /* 0x002fe2000f8e00ff */
[----:B------:R-:W-:Y:S01]  /*75b0*/  MOV R0, UR63 ;  /* 0x0000003f00007c02 */ /* 0x000fe20008000f00 */
[----:B------:R-:W-:Y:S03]  /*75c0*/  UIADD3 UR4, UPT, UPT, UR45, 0x1, URZ ;  /* 0x000000012d047890 */ /* 0x000fe6000fffe0ff */
[----:B------:R-:W-:Y:S01]  /*75d0*/  @P1 LEA R5, R5, UR43, 0x3 ;  /* 0x0000002b05051c11 */ /* 0x000fe2000f8e18ff */
[----:B------:R-:W-:Y:S04]  /*75e0*/  UISETP.NE.AND UP0, UPT, UR4, 0x4, UPT ;  /* 0x000000040400788c */ /* 0x000fe8000bf05270 */
[----:B------:R-:W-:Y:S01]  /*75f0*/  @P1 VIADD R5, R5, 0x40 ;  /* 0x0000004005051836 */ /* 0x000fe20000000000 */
[----:B------:R-:W-:Y:S04]  /*7600*/  USEL UR45, UR4, URZ, UP0 ;  /* 0x000000ff042d7287 */ /* 0x000fe80008000000 */
[----:B------:R-:W-:Y:S04]  /*7610*/  @P1 PRMT R0, R0, 0x654, R5 ;  /* 0x0000065400001816 */ /* 0x000fe80000000005 */
[----:B------:R2:W-:Y:S04]  /*7620*/  @P1 SYNCS.ARRIVE.TRANS64.RED.A1T0 RZ, [R0+URZ], RZ ;  /* 0x000000ff00ff19a7 */ /* 0x0005e800081004ff */
.L_x_109:
[----:B------:R-:W3:Y:S01]  /*7630*/  @P1 SYNCS.PHASECHK.TRANS64.TRYWAIT P0, [R3+URZ+0x20], R2 ;  /* 0x00002002030015a7 */ /* 0x000ee200080011ff */
[----:B------:R-:W-:Y:S01]  /*7640*/  BSSY B1, `(.L_x_110) ;  /* 0x0000017000017945 */ /* 0x000fe20003800000 */
[----:B---3--:R-:W-:Y:S03]  /*7650*/  @P1 SEL R80, RZ, 0x1, !P0 ;  /* 0x00000001ff501807 */ /* 0x008fe60004000000 */
[----:B------:R-:W-:Y:S05]  /*7660*/  @!P1 BRA `(.L_x_111) ;  /* 0x0000000000509947 */ /* 0x000fea0003800000 */
[----:B------:R-:W-:Y:S01]  /*7670*/  ISETP.NE.AND P1, PT, R81, RZ, PT ;  /* 0x000000ff5100720c */ /* 0x000fe20003f25270 */
[----:B------:R-:W-:Y:S01]  /*7680*/  BSSY B0, `(.L_x_112) ;  /* 0x000000a000007945 */ /* 0x000fe20003800000 */
[----:B------:R-:W-:Y:S11]  /*7690*/  ISETP.NE.AND P0, PT, R80, RZ, PT ;  /* 0x000000ff5000720c */ /* 0x000ff60003f05270 */
[----:B-1----:R-:W-:Y:S04]  /*76a0*/  @P1 IMAD R5, R34, 0x2000, R35 ;  /* 0x0000200022051824 */ /* 0x002fe800078e0223 */
[----:B------:R-:W-:Y:S05]  /*76b0*/  @P1 VIADD R4, R5, UR43 ;  /* 0x0000002b05041c36 */ /* 0x000fea0008000000 */
[----:B------:R-:W-:Y:S01]  /*76c0*/  @P1 IADD3 R2, PT, PT, R82, R4, RZ ;  /* 0x0000000452021210 */ /* 0x000fe20007ffe0ff */
[----:B------:R-:W-:Y:S01]  /*76d0*/  @P1 IMAD.IADD R4, R71, 0x1, R4 ;  /* 0x0000000147041824 */ /* 0x000fe200078e0204 */
[----:B------:R-:W-:Y:S06]  /*76e0*/  @P0 BRA `(.L_x_113) ;  /* 0x00000000000c0947 */ /* 0x000fec0003800000 */
[----:B--2---:R-:W-:Y:S04]  /*76f0*/  SHF.L.U32 R0, R70, 0x1f, RZ ;  /* 0x0000001f46007819 */ /* 0x004fe800000006ff */
[----:B------:R-:W1:Y:S02]  /*7700*/  SYNCS.PHASECHK.TRANS64.TRYWAIT P0, [R3+URZ+0x20], R0 ;  /* 0x00002000030075a7 */ /* 0x000e6400080011ff */
[----:B-1----:R-:W-:Y:S05]  /*7710*/  @!P0 BRA `(.L_x_114) ;  /* 0x0000002800248947 */ /* 0x002fea0003800000 */
.L_x_113:
[----:B------:R-:W-:Y:S05]  /*7720*/  BSYNC B0 ;  /* 0x0000000000007941 */ /* 0x000fea0003800000 */
.L_x_112:
[----:B------:R-:W-:Y:S02]  /*7730*/  ISETP.NE.AND P0, PT, R81, RZ, PT ;  /* 0x000000ff5100720c */ /* 0x000fe40003f05270 */
[----:B------:R-:W-:Y:S11]  /*7740*/  IADD3 R34, PT, PT, R34, 0x1, RZ ;  /* 0x0000000122227810 */ /* 0x000ff60007ffe0ff */
[----:B-12---:R-:W-:Y:S01]  /*7750*/  @P0 IMAD.IADD R0, R71, 0x1, R2 ;  /* 0x0000000147000824 */ /* 0x006fe200078e0202 */
[----:B------:R-:W-:Y:S05]  /*7760*/  @P0 WARPSYNC.ALL ;  /* 0x0000000000000948 */ /* 0x000fea0003800000 */
[----:B------:R3:W4:Y:S04]  /*7770*/  @P0 LDSM.16.M88.4 R48, [R5+UR43+0x400] ;  /* 0x0004002b0530083b */ /* 0x0007280008000200 */
[----:B------:R3:W1:Y:S04]  /*7780*/  @P0 LDSM.16.M88.4 R44, [R4+0x400] ;  /* 0x00040000042c083b */ /* 0x0006680000000200 */
[----:B------:R3:W2:Y:S04]  /*7790*/  @P0 LDSM.16.M88.4 R40, [R2+0x400] ;  /* 0x000400000228083b */ /* 0x0006a80000000200 */
[----:B------:R3:W1:Y:S02]  /*77a0*/  @P0 LDSM.16.M88.4 R36, [R0+0x400] ;  /* 0x000400000024083b */ /* 0x0006640000000200 */
.L_x_111:
[----:B------:R-:W-:Y:S05]  /*77b0*/  BSYNC B1 ;  /* 0x0000000000017941 */ /* 0x000fea0003800000 */
.L_x_110:
[----:B------:R-:W-:Y:S05]  /*77c0*/  VIADD R3, R25, 0x20 ;  /* 0x0000002019037836 */ /* 0x000fea0000000000 */
[----:B------:R-:W-:Y:S04]  /*77d0*/  SHF.R.U32.HI R3, RZ, 0x15, R3 ;  /* 0x00000015ff037819 */ /* 0x000fe80000011603 */
[----:B------:R-:W-:Y:S11]  /*77e0*/  LOP3.LUT P0, RZ, R3, 0x3, R62, 0x48, !PT ;  /* 0x0000000303ff7812 */ /* 0x000ff6000780483e */
[----:B------:R-:W-:Y:S02]  /*77f0*/  @!UPT UIADD3 URZ, UPT, UPT, URZ, URZ, URZ ;  /* 0x000000fffffff290 */ /* 0x000fe4000fffe0ff */
[----:B------:R-:W-:Y:S05]  /*7800*/  @!P0 BRA `(.L_x_115) ;  /* 0x0000000000408947 */ /* 0x000fea0003800000 */
[----:B------:R-:W5:Y:S01]  /*7810*/  LDCU.64 UR8, c[0x4][0x70] ;  /* 0x01000e00ff0877ac */ /* 0x000f620008000a00 */
[----:B------:R-:W-:Y:S01]  /*7820*/  MOV R3, 0x0 ;  /* 0x0000000000037802 */ /* 0x000fe20000000f00 */
[----:B-1----:R-:W-:Y:S02]  /*7830*/  HFMA2 R12, -RZ, RZ, 0, 5.9604644775390625e-08 ;  /* 0x00000001ff0c7431 */ /* 0x002fe400000001ff */
[----:B------:R-:W-:Y:S02]  /*7840*/  IMAD.MOV.U32 R8, RZ, RZ, 0x192 ;  /* 0x00000192ff087424 */ /* 0x000fe400078e00ff */
[----:B------:R-:W-:Y:S01]  /*7850*/  IMAD.MOV.U32 R13, RZ, RZ, RZ ;  /* 0x000000ffff0d7224 */ /* 0x000fe200078e00ff */
[----:B------:R-:W1:Y:S01]  /*7860*/  LDCU.64 UR6, c[0x4][0x78] ;  /* 0x01000f00ff0677ac */ /* 0x000e620008000a00 */
[----:B---3--:R-:W3:Y:S01]  /*7870*/  LDC.64 R2, c[0x4][R3] ;  /* 0x0100000003027b82 */ /* 0x008ee20000000a00 */
[----:B------:R-:W4:Y:S01]  /*7880*/  LDCU.64 UR4, c[0x4][0x10] ;  /* 0x01000200ff0477ac */ /* 0x000f220008000a00 */
[----:B-----5:R-:W-:Y:S01]  /*7890*/  MOV R5, UR9 ;  /* 0x0000000900057c02 */ /* 0x020fe20008000f00 */
[----:B------:R-:W-:Y:S01]  /*78a0*/  IMAD.U32 R4, RZ, RZ, UR8 ;  /* 0x00000008ff047e24 */ /* 0x000fe2000f8e00ff */
[----:B-1----:R-:W-:Y:S01]  /*78b0*/  MOV R7, UR7 ;  /* 0x0000000700077c02 */ /* 0x002fe20008000f00 */
[----:B------:R-:W-:Y:S01]  /*78c0*/  IMAD.U32 R6, RZ, RZ, UR6 ;  /* 0x00000006ff067e24 */ /* 0x000fe2000f8e00ff */
[----:B----4-:R-:W-:Y:S01]  /*78d0*/  MOV R11, UR5 ;  /* 0x00000005000b7c02 */ /* 0x010fe20008000f00 */
[----:B------:R-:W-:Y:S02]  /*78e0*/  IMAD.U32 R10, RZ, RZ, UR4 ;  /* 0x00000004ff0a7e24 */ /* 0x000fe4000f8e00ff */
[----:B------:R-:W-:Y:S07]  /*78f0*/  LEPC R20, `(.L_x_115) ;  /* 0x000000001014794e */ /* 0x000fee0000000000 */
[----:B--23--:R-:W-:Y:S05]  /*7900*/  CALL.ABS.NOINC R2 ;  /* 0x0000000002007343 */ /* 0x00cfea0003c00000 */
.L_x_115:
[----:B----4-:R-:W-:Y:S01]  /*7910*/  LOP3.LUT R20, R48, 0xffffe000, RZ, 0xc0, !PT ;  /* 0xffffe00030147812 */ /* 0x010fe200078ec0ff */
[----:B------:R-:W-:Y:S05]  /*7920*/  WARPSYNC.ALL ;  /* 0x0000000000007948 */ /* 0x000fea0003800000 */
[----:B------:R-:W-:Y:S01]  /*7930*/  R2UR UR4, R25 ;  /* 0x00000000190472ca */ /* 0x000fe200000e0000 */
[----:B------:R-:W-:Y:S01]  /*7940*/  IMAD.U32 R84, RZ, RZ, UR45 ;  /* 0x0000002dff547e24 */ /* 0x000fe2000f8e00ff */
[----:B------:R-:W-:Y:S01]  /*7950*/  LOP3.LUT R21, R49, 0xffffe000, RZ, 0xc0, !PT ;  /* 0xffffe00031157812 */ /* 0x000fe200078ec0ff */
[----:B------:R-:W-:Y:S01]  /*7960*/  IMAD.U32 R83, RZ, RZ, UR63 ;  /* 0x0000003fff537e24 */ /* 0x000fe2000f8e00ff */
[----:B------:R-:W-:Y:S01]  /*7970*/  LOP3.LUT R26, R51, 0xffffe000, RZ, 0xc0, !PT ;  /* 0xffffe000331a7812 */ /* 0x000fe200078ec0ff */
[----:B------:R-:W-:Y:S01]  /*7980*/  BSSY.RECONVERGENT B0, `(.L_x_116) ;  /* 0x000005c000007945 */ /* 0x000fe20003800200 */
[----:B-1----:R-:W-:Y:S02]  /*7990*/  LOP3.LUT R33, R44, 0xffffe000, RZ, 0xc0, !PT ;  /* 0xffffe0002c217812 */ /* 0x002fe400078ec0ff */
[----:B------:R-:W-:Y:S02]  /*79a0*/  LOP3.LUT R32, R45, 0xffffe000, RZ, 0xc0, !PT ;  /* 0xffffe0002d207812 */ /* 0x000fe400078ec0ff */
[----:B------:R-:W-:Y:S02]  /*79b0*/  ISETP.NE.AND P6, PT, R74, RZ, PT ;  /* 0x000000ff4a00720c */ /* 0x000fe40003fc5270 */
[----:B------:R-:W-:Y:S01]  /*79c0*/  ISETP.NE.AND P0, PT, R73, RZ, PT ;  /* 0x000000ff4900720c */ /* 0x000fe20003f05270 */
[----:B---3--:R-:W2:Y:S10]  /*79d0*/  LDTM.16dp128bit.x8 R4, tmem[UR4+0x20] ;  /* 0x00002004000479ee */ /* 0x008eb40008180000 */
[----:B------:R-:W-:Y:S02]  /*79e0*/  @P6 LEA R84, R84, UR43, 0x3 ;  /* 0x0000002b54546c11 */ /* 0x000fe4000f8e18ff */
[----:B------:R-:W-:Y:S03]  /*79f0*/  @P6 SHF.L.U32 R85, R70, 0x1f, RZ ;  /* 0x0000001f46556819 */ /* 0x000fe600000006ff */
[----:B------:R-:W-:Y:S05]  /*7a00*/  @P6 VIADD R84, R84, 0x40 ;  /* 0x0000004054546836 */ /* 0x000fea0000000000 */
[----:B------:R-:W-:Y:S02]  /*7a10*/  @P6 PRMT R83, R83, 0x654, R84 ;  /* 0x0000065453536816 */ /* 0x000fe40000000054 */
[----:B------:R-:W-:Y:S01]  /*7a20*/  LEA R84, R34, UR43, 0x3 ;  /* 0x0000002b22547c11 */ /* 0x000fe2000f8e18ff */
[C---:B--2---:R-:W-:Y:S01]  /*7a30*/  FMUL R0, R24.reuse, R4 ;  /* 0x0000000418007220 */ /* 0x044fe20000400000 */
[C---:B------:R-:W-:Y:S01]  /*7a40*/  FMUL R2, R24.reuse, R5 ;  /* 0x0000000518027220 */ /* 0x040fe20000400000 */
[C---:B------:R-:W-:Y:S01]  /*7a50*/  FMUL R3, R24.reuse, R6 ;  /* 0x0000000618037220 */ /* 0x040fe20000400000 */
[----:B------:R-:W-:Y:S01]  /*7a60*/  FMUL R7, R24, R7 ;  /* 0x0000000718077220 */ /* 0x000fe20000400000 */
[C---:B------:R-:W-:Y:S01]  /*7a70*/  FFMA R28, R27.reuse, R20, R0 ;  /* 0x000000141b1c7223 */ /* 0x040fe20000000000 */
[----:B------:R-:W-:Y:S01]  /*7a80*/  LOP3.LUT R20, R50, 0xffffe000, RZ, 0xc0, !PT ;  /* 0xffffe00032147812 */ /* 0x000fe200078ec0ff */
[C---:B------:R-:W-:Y:S01]  /*7a90*/  FFMA R29, R27.reuse, R21, R2 ;  /* 0x000000151b1d7223 */ /* 0x040fe20000000002 */
[----:B------:R-:W-:Y:S01]  /*7aa0*/  LOP3.LUT R21, R40, 0xffffe000, RZ, 0xc0, !PT ;  /* 0xffffe00028157812 */ /* 0x000fe200078ec0ff */
[----:B------:R-:W-:Y:S01]  /*7ab0*/  FMUL R4, R24, R8 ;  /* 0x0000000818047220 */ /* 0x000fe20000400000 */
[----:B------:R-:W-:Y:S01]  /*7ac0*/  F2FP.TF32.F32.PACK_B R28, R28 ;  /* 0x0000001cff1c723e */ /* 0x000fe200024050ff */
[C---:B------:R-:W-:Y:S01]  /*7ad0*/  FFMA R30, R27.reuse, R20, R3 ;  /* 0x000000141b1e7223 */ /* 0x040fe20000000003 */
[----:B------:R-:W-:Y:S01]  /*7ae0*/  LOP3.LUT R20, R46, 0xffffe000, RZ, 0xc0, !PT ;  /* 0xffffe0002e147812 */ /* 0x000fe200078ec0ff */
[C---:B------:R-:W-:Y:S01]  /*7af0*/  FMUL R5, R24.reuse, R9 ;  /* 0x0000000918057220 */ /* 0x040fe20000400000 */
[----:B------:R-:W-:Y:S01]  /*7b00*/  F2FP.TF32.F32.PACK_B R29, R29 ;  /* 0x0000001dff1d723e */ /* 0x000fe200024050ff */
[----:B------:R-:W-:Y:S01]  /*7b10*/  FFMA R31, R27, R26, R7 ;  /* 0x0000001a1b1f7223 */ /* 0x000fe20000000007 */
[----:B------:R-:W-:Y:S01]  /*7b20*/  LOP3.LUT R26, R47, 0xffffe000, RZ, 0xc0, !PT ;  /* 0xffffe0002f1a7812 */ /* 0x000fe200078ec0ff */
[----:B------:R-:W-:Y:S01]  /*7b30*/  FMUL R6, R24, R10 ;  /* 0x0000000a18067220 */ /* 0x000fe20000400000 */
[----:B------:R-:W-:Y:S01]  /*7b40*/  F2FP.TF32.F32.PACK_B R30, R30 ;  /* 0x0000001eff1e723e */ /* 0x000fe200024050ff */
[C---:B------:R-:W-:Y:S01]  /*7b50*/  FFMA R4, R27.reuse, R33, R4 ;  /* 0x000000211b047223 */ /* 0x040fe20000000004 */
[----:B------:R-:W-:Y:S01]  /*7b60*/  LOP3.LUT R33, R42, 0xffffe000, RZ, 0xc0, !PT ;  /* 0xffffe0002a217812 */ /* 0x000fe200078ec0ff */
        /* <DEDUP_REMOVED lines=13> */
[----:B------:R-:W-:Y:S01]  /*7c40*/  FFMA R7, R27, R26, R11 ;  /* 0x0000001a1b077223 */ /* 0x000fe2000000000b */
[----:B------:R-:W-:Y:S01]  /*7c50*/  LOP3.LUT R26, R37, 0xffffe000, RZ, 0xc0, !PT ;  /* 0xffffe000251a7812 */ /* 0x000fe200078ec0ff */
[----:B------:R-:W-:Y:S01]  /*7c60*/  FMUL R15, R24, R15 ;  /* 0x0000000f180f7220 */ /* 0x000fe20000400000 */
[C---:B------:R-:W-:Y:S01]  /*7c70*/  FFMA R8, R27.reuse, R21, R8 ;  /* 0x000000151b087223 */ /* 0x040fe20000000008 */
[C---:B------:R-:W-:Y:S01]  /*7c80*/  FFMA R9, R27.reuse, R32, R9 ;  /* 0x000000201b097223 */ /* 0x040fe20000000009 */
[----:B------:R-:W-:Y:S01]  /*7c90*/  LOP3.LUT R21, R36, 0xffffe000, RZ, 0xc0, !PT ;  /* 0xffffe00024157812 */ /* 0x000fe200078ec0ff */
[C---:B------:R-:W-:Y:S01]  /*7ca0*/  FFMA R10, R27.reuse, R33, R10 ;  /* 0x000000211b0a7223 */ /* 0x040fe2000000000a */
[C---:B------:R-:W-:Y:S01]  /*7cb0*/  FMUL R12, R24.reuse, R16 ;  /* 0x00000010180c7220 */ /* 0x040fe20000400000 */
[----:B------:R-:W-:Y:S01]  /*7cc0*/  FFMA R11, R27, R20, R15 ;  /* 0x000000141b0b7223 */ /* 0x000fe2000000000f */
[----:B------:R-:W-:Y:S01]  /*7cd0*/  FMUL R13, R24, R17 ;  /* 0x00000011180d7220 */ /* 0x000fe20000400000 */
[----:B------:R-:W-:Y:S01]  /*7ce0*/  LOP3.LUT R33, R38, 0xffffe000, RZ, 0xc0, !PT ;  /* 0xffffe00026217812 */ /* 0x000fe200078ec0ff */
[C---:B------:R-:W-:Y:S01]  /*7cf0*/  FMUL R14, R24.reuse, R18 ;  /* 0x00000012180e7220 */ /* 0x040fe20000400000 */
[----:B------:R-:W-:Y:S01]  /*7d00*/  LOP3.LUT R20, R39, 0xffffe000, RZ, 0xc0, !PT ;  /* 0xffffe00027147812 */ /* 0x000fe200078ec0ff */
[----:B------:R-:W-:Y:S01]  /*7d10*/  FMUL R19, R24, R19 ;  /* 0x0000001318137220 */ /* 0x000fe20000400000 */
[----:B------:R-:W-:Y:S01]  /*7d20*/  F2FP.TF32.F32.PACK_B R7, R7 ;  /* 0x00000007ff07723e */ /* 0x000fe200024050ff */
[C---:B------:R-:W-:Y:S01]  /*7d30*/  FFMA R12, R27.reuse, R21, R12 ;  /* 0x000000151b0c7223 */ /* 0x040fe2000000000c */
[C---:B------:R-:W-:Y:S01]  /*7d40*/  FFMA R13, R27.reuse, R26, R13 ;  /* 0x0000001a1b0d7223 */ /* 0x040fe2000000000d */
[C---:B------:R-:W-:Y:S01]  /*7d50*/  FFMA R14, R27.reuse, R33, R14 ;  /* 0x000000211b0e7223 */ /* 0x040fe2000000000e */
[----:B------:R-:W-:Y:S01]  /*7d60*/  FFMA R15, R27, R20, R19 ;  /* 0x000000141b0f7223 */ /* 0x000fe20000000013 */
[----:B------:R1:W-:Y:S01]  /*7d70*/  STSM.16.M88.4 [R75+0x2400], R4 ;  /* 0x002400044b007844 */ /* 0x0003e20000000200 */
[----:B------:R-:W-:Y:S02]  /*7d80*/  F2FP.TF32.F32.PACK_B R8, R8 ;  /* 0x00000008ff08723e */ /* 0x000fe400024050ff */
[----:B------:R-:W-:Y:S02]  /*7d90*/  F2FP.TF32.F32.PACK_B R9, R9 ;  /* 0x00000009ff09723e */ /* 0x000fe400024050ff */
[----:B------:R-:W-:Y:S02]  /*7da0*/  F2FP.TF32.F32.PACK_B R10, R10 ;  /* 0x0000000aff0a723e */ /* 0x000fe400024050ff */
[----:B------:R-:W-:Y:S02]  /*7db0*/  F2FP.TF32.F32.PACK_B R11, R11 ;  /* 0x0000000bff0b723e */ /* 0x000fe400024050ff */
[----:B------:R-:W-:Y:S02]  /*7dc0*/  F2FP.TF32.F32.PACK_B R12, R12 ;  /* 0x0000000cff0c723e */ /* 0x000fe400024050ff */
[----:B------:R-:W-:Y:S01]  /*7dd0*/  F2FP.TF32.F32.PACK_B R13, R13 ;  /* 0x0000000dff0d723e */ /* 0x000fe200024050ff */
[----:B------:R1:W-:Y:S01]  /*7de0*/  STSM.16.M88.4 [R78+0x2000], R8 ;  /* 0x002000084e007844 */ /* 0x0003e20000000200 */
[----:B------:R-:W-:Y:S02]  /*7df0*/  F2FP.TF32.F32.PACK_B R14, R14 ;  /* 0x0000000eff0e723e */ /* 0x000fe400024050ff */
[----:B------:R-:W-:Y:S05]  /*7e00*/  F2FP.TF32.F32.PACK_B R15, R15 ;  /* 0x0000000fff0f723e */ /* 0x000fea00024050ff */
[----:B------:R1:W-:Y:S01]  /*7e10*/  STSM.16.M88.4 [R79+0x2000], R12 ;  /* 0x0020000c4f007844 */ /* 0x0003e20000000200 */
        /* <DEDUP_REMOVED lines=9> */
[----:B------:R-:W-:Y:S02]  /*7eb0*/  UIADD3 UR9, UPT, UPT, UR49, 0x20, URZ ;  /* 0x0000002031097890 */ /* 0x000fe4000fffe0ff */
[----:B------:R-:W-:Y:S01]  /*7ec0*/  UIADD3 UR8, UPT, UPT, UR43, 0x2400, URZ ;  /* 0x000024002b087890 */ /* 0x000fe2000fffe0ff */
[----:B------:R-:W-:Y:S01]  /*7ed0*/  UMOV UR10, UR50 ;  /* 0x00000032000a7c82 */ /* 0x000fe20008000000 */
[----:B------:R-:W-:Y:S01]  /*7ee0*/  UMOV UR11, UR60 ;  /* 0x0000003c000b7c82 */ /* 0x000fe20008000000 */
[----:B--2---:R-:W-:Y:S04]  /*7ef0*/  UIADD3 UR4, UP0, UPT, UR6, 0x680, URZ ;  /* 0x0000068006047890 */ /* 0x004fe8000ff1e0ff */
[----:B------:R-:W-:Y:S09]  /*7f00*/  UIADD3.X UR5, UPT, UPT, URZ, UR7, URZ, UP0, !UPT ;  /* 0x00000007ff057290 */ /* 0x000ff200087fe4ff */
[----:B------:R2:W-:Y:S01]  /*7f10*/  UTMASTG.3D [UR8], [UR4] ;  /* 0x00000008040073b5 */ /* 0x0005e20008010000 */
[----:B------:R0:W-:Y:S01]  /*7f20*/  UTMACMDFLUSH ;  /* 0x00000000000079b7 */ /* 0x0001e20000000000 */
[----:B--2---:R-:W-:Y:S04]  /*7f30*/  DEPBAR.LE SB0, 0x1 ;  /* 0x000080400000791a */ /* 0x004fe80000000000 */
.L_x_117:
[----:B------:R-:W-:Y:S05]  /*7f40*/  BSYNC.RECONVERGENT B0 ;  /* 0x0000000000007941 */ /* 0x000fea0003800200 */
.L_x_116:
[----:B------:R-:W-:Y:S01]  /*7f50*/  BAR.SYNC.DEFER_BLOCKING 0x1, 0x80 ;  /* 0x0042000000007b1d */ /* 0x000fe20000010000 */
[----:B------:R-:W-:Y:S04]  /*7f60*/  UIADD3 UR4, UPT, UPT, UR45, 0x1, URZ ;  /* 0x000000012d047890 */ /* 0x000fe8000fffe0ff */
[----:B------:R-:W-:Y:S04]  /*7f70*/  UISETP.NE.AND UP0, UPT, UR4, 0x4, UPT ;  /* 0x000000040400788c */ /* 0x000fe8000bf05270 */
[----:B------:R-:W-:Y:S01]  /*7f80*/  USEL UR44, UR4, URZ, UP0 ;  /* 0x000000ff042c7287 */ /* 0x000fe20008000000 */
[----:B------:R2:W-:Y:S01]  /*7f90*/  @P6 SYNCS.ARRIVE.TRANS64.RED.A1T0 RZ, [R83+URZ], RZ ;  /* 0x000000ff53ff69a7 */ /* 0x0005e200081004ff */
[----:B------:R-:W-:Y:S01]  /*7fa0*/  BSSY B1, `(.L_x_118) ;  /* 0x0000018000017945 */ /* 0x000fe20003800000 */
[----:B------:R-:W3:Y:S02]  /*7fb0*/  @P6 SYNCS.PHASECHK.TRANS64.TRYWAIT P0, [R84+URZ+0x20], R85 ;  /* 0x00002055540065a7 */ /* 0x000ee400080011ff */
[----:B---3--:R-:W-:Y:S01]  /*7fc0*/  @P6 SEL R80, RZ, 0x1, !P0 ;  /* 0x00000001ff506807 */ /* 0x008fe20004000000 */
[----:B--2---:R-:W-:Y:S06]  /*7fd0*/  @!P6 BRA `(.L_x_119) ;  /* 0x000000000050e947 */ /* 0x004fec0003800000 */
[----:B------:R-:W-:Y:S01]  /*7fe0*/  ISETP.NE.AND P1, PT, R81, RZ, PT ;  /* 0x000000ff5100720c */ /* 0x000fe20003f25270 */
[----:B------:R-:W-:Y:S01]  /*7ff0*/  BSSY B0, `(.L_x_120) ;  /* 0x000000a000007945 */ /* 0x000fe20003800000 */
[----:B------:R-:W-:Y:S11]  /*8000*/  ISETP.NE.AND P0, PT, R80, RZ, PT ;  /* 0x000000ff5000720c */ /* 0x000ff60003f05270 */
[----:B------:R-:W-:Y:S04]  /*8010*/  @P1 IMAD R3, R34, 0x2000, R35 ;  /* 0x0000200022031824 */ /* 0x000fe800078e0223 */
[----:B------:R-:W-:Y:S05]  /*8020*/  @P1 VIADD R2, R3, UR43 ;  /* 0x0000002b03021c36 */ /* 0x000fea0008000000 */
[----:B------:R-:W-:Y:S01]  /*8030*/  @P1 IADD3 R0, PT, PT, R82, R2, RZ ;  /* 0x0000000252001210 */ /* 0x000fe20007ffe0ff */
[----:B------:R-:W-:Y:S01]  /*8040*/  @P1 IMAD.IADD R2, R71, 0x1, R2 ;  /* 0x0000000147021824 */ /* 0x000fe200078e0202 */
[----:B------:R-:W-:Y:S06]  /*8050*/  @P0 BRA `(.L_x_121) ;  /* 0x00000000000c0947 */ /* 0x000fec0003800000 */
[----:B-1----:R-:W-:Y:S04]  /*8060*/  SHF.L.U32 R5, R70, 0x1f, RZ ;  /* 0x0000001f46057819 */ /* 0x002fe800000006ff */
[----:B------:R-:W1:Y:S02]  /*8070*/  SYNCS.PHASECHK.TRANS64.TRYWAIT P0, [R84+URZ+0x20], R5 ;  /* 0x00002005540075a7 */ /* 0x000e6400080011ff */
[----:B-1----:R-:W-:Y:S05]  /*8080*/  @!P0 BRA `(.L_x_122) ;  /* 0x0000001c00dc8947 */ /* 0x002fea0003800000 */
.L_x_121:
[----:B------:R-:W-:Y:S05]  /*8090*/  BSYNC B0 ;  /* 0x0000000000007941 */ /* 0x000fea0003800000 */
.L_x_120:
[----:B------:R-:W-:Y:S02]  /*80a0*/  ISETP.NE.AND P0, PT, R81, RZ, PT ;  /* 0x000000ff5100720c */ /* 0x000fe40003f05270 */
[----:B------:R-:W-:Y:S11]  /*80b0*/  IADD3 R34, PT, PT, R34, 0x1, RZ ;  /* 0x0000000122227810 */ /* 0x000ff60007ffe0ff */
[----:B-1----:R-:W-:Y:S01]  /*80c0*/  @P0 IMAD.IADD R4, R71, 0x1, R0 ;  /* 0x0000000147040824 */ /* 0x002fe200078e0200 */
[----:B------:R-:W-:Y:S05]  /*80d0*/  @P0 WARPSYNC.ALL ;  /* 0x0000000000000948 */ /* 0x000fea0003800000 */
[----:B------:R2:W3:Y:S04]  /*80e0*/  @P0 LDSM.16.M88.4 R48, [R3+UR43+0x400] ;  /* 0x0004002b0330083b */ /* 0x0004e80008000200 */
[----:B------:R2:W4:Y:S04]  /*80f0*/  @P0 LDSM.16.M88.4 R44, [R2+0x400] ;  /* 0x00040000022c083b */ /* 0x0005280000000200 */
[----:B------:R2:W1:Y:S04]  /*8100*/  @P0 LDSM.16.M88.4 R40, [R0+0x400] ;  /* 0x000400000028083b */ /* 0x0004680000000200 */
[----:B------:R2:W1:Y:S02]  /*8110*/  @P0 LDSM.16.M88.4 R36, [R4+0x400] ;  /* 0x000400000424083b */ /* 0x0004640000000200 */
.L_x_119:
[----:B------:R-:W-:Y:S05]  /*8120*/  BSYNC B1 ;  /* 0x0000000000017941 */ /* 0x000fea0003800000 */
.L_x_118:
[----:B--2---:R-:W-:Y:S05]  /*8130*/  VIADD R3, R25, 0x40 ;  /* 0x0000004019037836 */ /* 0x004fea0000000000 */
[----:B------:R-:W-:Y:S04]  /*8140*/  SHF.R.U32.HI R3, RZ, 0x15, R3 ;  /* 0x00000015ff037819 */ /* 0x000fe80000011603 */
[----:B------:R-:W-:Y:S11]  /*8150*/  LOP3.LUT P0, RZ, R3, 0x3, R62, 0x48, !PT ;  /* 0x0000000303ff7812 */ /* 0x000ff6000780483e */
[----:B------:R-:W-:Y:S02]  /*8160*/  @!UPT UIADD3 URZ, UPT, UPT, URZ, URZ, URZ ;  /* 0x000000fffffff290 */ /* 0x000fe4000fffe0ff */
[----:B------:R-:W-:Y:S05]  /*8170*/  @!P0 BRA `(.L_x_123) ;  /* 0x0000000000408947 */ /* 0x000fea0003800000 */
[----:B------:R-:W2:Y:S01]  /*8180*/  LDCU.64 UR8, c[0x4][0x70] ;  /* 0x01000e00ff0877ac */ /* 0x000ea20008000a00 */
[----:B------:R-:W-:Y:S01]  /*8190*/  MOV R3, 0x0 ;  /* 0x0000000000037802 */ /* 0x000fe20000000f00 */
[----:B-1----:R-:W-:Y:S02]  /*81a0*/  HFMA2 R12, -RZ, RZ, 0, 5.9604644775390625e-08 ;  /* 0x00000001ff0c7431 */ /* 0x002fe400000001ff */
[----:B------:R-:W-:Y:S02]  /*81b0*/  IMAD.MOV.U32 R8, RZ, RZ, 0x192 ;  /* 0x00000192ff087424 */ /* 0x000fe400078e00ff */
[----:B------:R-:W-:Y:S01]  /*81c0*/  IMAD.MOV.U32 R13, RZ, RZ, RZ ;  /* 0x000000ffff0d7224 */ /* 0x000fe200078e00ff */
[----:B------:R-:W1:Y:S01]  /*81d0*/  LDCU.64 UR6, c[0x4][0x78] ;  /* 0x01000f00ff0677ac */ /* 0x000e620008000a00 */
[----:B------:R-:W3:Y:S01]  /*81e0*/  LDC.64 R2, c[0x4][R3] ;  /* 0x0100000003027b82 */ /* 0x000ee20000000a00 */
[----:B------:R-:W5:Y:S01]  /*81f0*/  LDCU.64 UR4, c[0x4][0x10] ;  /* 0x01000200ff0477ac */ /* 0x000f620008000a00 */
[----:B--2---:R-:W-:Y:S01]  /*8200*/  MOV R5, UR9 ;  /* 0x0000000900057c02 */ /* 0x004fe20008000f00 */
[----:B------:R-:W-:Y:S01]  /*8210*/  IMAD.U32 R4, RZ, RZ, UR8 ;  /* 0x00000008ff047e24 */ /* 0x000fe2000f8e00ff */
[----:B-1----:R-:W-:Y:S01]  /*8220*/  MOV R7, UR7 ;  /* 0x0000000700077c02 */ /* 0x002fe20008000f00 */
[----:B------:R-:W-:Y:S01]  /*8230*/  IMAD.U32 R6, RZ, RZ, UR6 ;  /* 0x00000006ff067e24 */ /* 0x000fe2000f8e00ff */
[----:B-----5:R-:W-:Y:S01]  /*8240*/  MOV R11, UR5 ;  /* 0x00000005000b7c02 */ /* 0x020fe20008000f00 */
[----:B------:R-:W-:Y:S02]  /*8250*/  IMAD.U32 R10, RZ, RZ, UR4 ;  /* 0x00000004ff0a7e24 */ /* 0x000fe4000f8e00ff */
[----:B------:R-:W-:Y:S07]  /*8260*/  LEPC R20, `(.L_x_123) ;  /* 0x000000001014794e */ /* 0x000fee0000000000 */
[----:B---34-:R-:W-:Y:S05]  /*8270*/  CALL.ABS.NOINC R2 ;  /* 0x0000000002007343 */ /* 0x018fea0003c00000 */
.L_x_123:
[----:B---3--:R-:W-:Y:S01]  /*8280*/  LOP3.LUT R20, R48, 0xffffe000, RZ, 0xc0, !PT ;  /* 0xffffe00030147812 */ /* 0x008fe200078ec0ff */
[----:B------:R-:W-:Y:S05]  /*8290*/  WARPSYNC.ALL ;  /* 0x0000000000007948 */ /* 0x000fea0003800000 */
[----:B------:R-:W-:Y:S01]  /*82a0*/  R2UR UR4, R25 ;  /* 0x00000000190472ca */ /* 0x000fe200000e0000 */
[----:B------:R-:W-:Y:S01]  /*82b0*/  IMAD.U32 R84, RZ, RZ, UR44 ;  /* 0x0000002cff547e24 */ /* 0x000fe2000f8e00ff */
[----:B------:R-:W-:Y:S01]  /*82c0*/  LOP3.LUT R21, R49, 0xffffe000, RZ, 0xc0, !PT ;  /* 0xffffe00031157812 */ /* 0x000fe200078ec0ff */
[----:B------:R-:W-:Y:S01]  /*82d0*/  IMAD.U32 R83, RZ, RZ, UR63 ;  /* 0x0000003fff537e24 */ /* 0x000fe2000f8e00ff */
[----:B------:R-:W-:Y:S01]  /*82e0*/  LOP3.LUT R26, R51, 0xffffe000, RZ, 0xc0, !PT ;  /* 0xffffe000331a7812 */ /* 0x000fe200078ec0ff */
[----:B------:R-:W-:Y:S01]  /*82f0*/  BSSY.RECONVERGENT B0, `(.L_x_124) ;  /* 0x000005c000007945 */ /* 0x000fe20003800200 */
[----:B----4-:R-:W-:Y:S02]  /*8300*/  LOP3.LUT R33, R44, 0xffffe000, RZ, 0xc0, !PT ;  /* 0xffffe0002c217812 */ /* 0x010fe400078ec0ff */
[----:B------:R-:W-:Y:S02]  /*8310*/  LOP3.LUT R32, R45, 0xffffe000, RZ, 0xc0, !PT ;  /* 0xffffe0002d207812 */ /* 0x000fe400078ec0ff */
[----:B------:R-:W-:Y:S02]  /*8320*/  ISETP.NE.AND P6, PT, R74, RZ, PT ;  /* 0x000000ff4a00720c */ /* 0x000fe40003fc5270 */
[----:B------:R-:W-:Y:S01]  /*8330*/  ISETP.NE.AND P0, PT, R73, RZ, PT ;  /* 0x000000ff4900720c */ /* 0x000fe20003f05270 */
[----:B-1----:R-:W1:Y:S01]  /*8340*/  LDTM.16dp128bit.x8 R4, tmem[UR4+0x40] ;  /* 0x00004004000479ee */ /* 0x002e620008180000 */
[----:B------:R-:W-:Y:S09]  /*8350*/  LEA R85, R34, UR43, 0x3 ;  /* 0x0000002b22557c11 */ /* 0x000ff2000f8e18ff */
[----:B------:R-:W-:Y:S05]  /*8360*/  @P6 LEA R84, R84, UR43, 0x3 ;  /* 0x0000002b54546c11 */ /* 0x000fea000f8e18ff */
[----:B------:R-:W-:Y:S05]  /*8370*/  @P6 VIADD R84, R84, 0x40 ;  /* 0x0000004054546836 */ /* 0x000fea0000000000 */
[----:B------:R-:W-:Y:S02]  /*8380*/  @P6 PRMT R83, R83, 0x654, R84 ;  /* 0x0000065453536816 */ /* 0x000fe40000000054 */
[----:B------:R-:W-:Y:S01]  /*8390*/  @P6 SHF.L.U32 R84, R70, 0x1f, RZ ;  /* 0x0000001f46546819 */ /* 0x000fe200000006ff */
[C---:B-1----:R-:W-:Y:S01]  /*83a0*/  FMUL R0, R24.reuse, R4 ;  /* 0x0000000418007220 */ /* 0x042fe20000400000 */
        /* <DEDUP_REMOVED lines=80> */
.L_x_125:
[----:B------:R-:W-:Y:S05]  /*88b0*/  BSYNC.RECONVERGENT B0 ;  /* 0x0000000000007941 */ /* 0x000fea0003800200 */
.L_x_124:
        /* <DEDUP_REMOVED lines=17> */
[----:B------:R-:W-:Y:S04]  /*89d0*/  SHF.L.U32 R0, R70, 0x1f, RZ ;  /* 0x0000001f46007819 */ /* 0x000fe800000006ff */
[----:B------:R-:W2:Y:S02]  /*89e0*/  SYNCS.PHASECHK.TRANS64.TRYWAIT P0, [R85+URZ+0x20], R0 ;  /* 0x00002000550075a7 */ /* 0x000ea400080011ff */
[----:B--2---:R-:W-:Y:S05]  /*89f0*/  @!P0 BRA `(.L_x_130) ;  /* 0x0000001400948947 */ /* 0x004fea0003800000 */
.L_x_129:
[----:B------:R-:W-:Y:S05]  /*8a00*/  BSYNC B0 ;  /* 0x0000000000007941 */ /* 0x000fea0003800000 */
.L_x_128:
[----:B------:R-:W-:Y:S11]  /*8a10*/  ISETP.NE.AND P0, PT, R81, RZ, PT ;  /* 0x000000ff5100720c */ /* 0x000ff60003f05270 */
[----:B------:R-:W-:Y:S02]  /*8a20*/  @!UPT UIADD3 URZ, UPT, UPT, URZ, URZ, URZ ;  /* 0x000000fffffff290 */ /* 0x000fe4000fffe0ff */
[----:B--2---:R-:W-:Y:S01]  /*8a30*/  @P0 IADD3 R0, PT, PT, R71, R82, RZ ;  /* 0x0000005247000210 */ /* 0x004fe20007ffe0ff */
[----:B------:R-:W-:Y:S05]  /*8a40*/  @P0 WARPSYNC.ALL ;  /* 0x0000000000000948 */ /* 0x000fea0003800000 */
[----:B------:R2:W3:Y:S04]  /*8a50*/  @P0 LDSM.16.M88.4 R48, [R34+UR43+0x400] ;  /* 0x0004002b2230083b */ /* 0x0004e80008000200 */
[----:B------:R2:W4:Y:S04]  /*8a60*/  @P0 LDSM.16.M88.4 R44, [R2+0x400] ;  /* 0x00040000022c083b */ /* 0x0005280000000200 */
[----:B------:R2:W1:Y:S04]  /*8a70*/  @P0 LDSM.16.M88.4 R40, [R82+0x400] ;  /* 0x000400005228083b */ /* 0x0004680000000200 */
[----:B------:R2:W1:Y:S02]  /*8a80*/  @P0 LDSM.16.M88.4 R36, [R0+0x400] ;  /* 0x000400000024083b */ /* 0x0004640000000200 */
.L_x_127:
[----:B------:R-:W-:Y:S05]  /*8a90*/  BSYNC B1 ;  /* 0x0000000000017941 */ /* 0x000fea0003800000 */
.L_x_126:
        /* <DEDUP_REMOVED lines=11> */
[----:B--2---:R-:W2:Y:S01]  /*8b50*/  LDC.64 R2, c[0x4][R3] ;  /* 0x0100000003027b82 */ /* 0x004ea20000000a00 */
[----:B------:R-:W3:Y:S01]  /*8b60*/  LDCU.64 UR4, c[0x4][0x10] ;  /* 0x01000200ff0477ac */ /* 0x000ee20008000a00 */
[----:B-----5:R-:W-:Y:S01]  /*8b70*/  MOV R5, UR9 ;  /* 0x0000000900057c02 */ /* 0x020fe20008000f00 */
[----:B------:R-:W-:Y:S01]  /*8b80*/  IMAD.U32 R4, RZ, RZ, UR8 ;  /* 0x00000008ff047e24 */ /* 0x000fe2000f8e00ff */
[----:B-1----:R-:W-:Y:S01]  /*8b90*/  MOV R7, UR7 ;  /* 0x0000000700077c02 */ /* 0x002fe20008000f00 */
[----:B------:R-:W-:Y:S01]  /*8ba0*/  IMAD.U32 R6, RZ, RZ, UR6 ;  /* 0x00000006ff067e24 */ /* 0x000fe2000f8e00ff */
[----:B---3--:R-:W-:Y:S01]  /*8bb0*/  MOV R11, UR5 ;  /* 0x00000005000b7c02 */ /* 0x008fe20008000f00 */
[----:B------:R-:W-:Y:S02]  /*8bc0*/  IMAD.U32 R10, RZ, RZ, UR4 ;  /* 0x00000004ff0a7e24 */ /* 0x000fe4000f8e00ff */
[----:B------:R-:W-:Y:S07]  /*8bd0*/  LEPC R20, `(.L_x_131) ;  /* 0x000000001014794e */ /* 0x000fee0000000000 */
[----:B--2-4-:R-:W-:Y:S05]  /*8be0*/  CALL.ABS.NOINC R2 ;  /* 0x0000000002007343 */ /* 0x014fea0003c00000 */
.L_x_131:
[----:B------:R-:W-:Y:S01]  /*8bf0*/  ISETP.NE.AND P0, PT, R73, RZ, PT ;  /* 0x000000ff4900720c */ /* 0x000fe20003f05270 */
[----:B------:R-:W-:Y:S05]  /*8c00*/  WARPSYNC.ALL ;  /* 0x0000000000007948 */ /* 0x000fea0003800000 */
[----:B------:R-:W-:Y:S01]  /*8c10*/  R2UR UR4, R25 ;  /* 0x00000000190472ca */ /* 0x000fe200000e0000 */
[----:B------:R-:W-:Y:S01]  /*8c20*/  BSSY.RECONVERGENT B0, `(.L_x_132) ;  /* 0x000005d000007945 */ /* 0x000fe20003800200 */
[----:B--23--:R-:W-:Y:S02]  /*8c30*/  LOP3.LUT R0, R48, 0xffffe000, RZ, 0xc0, !PT ;  /* 0xffffe00030007812 */ /* 0x00cfe400078ec0ff */
[----:B------:R-:W-:Y:S02]  /*8c40*/  LOP3.LUT R2, R49, 0xffffe000, RZ, 0xc0, !PT ;  /* 0xffffe00031027812 */ /* 0x000fe400078ec0ff */
[----:B------:R-:W-:Y:S02]  /*8c50*/  LOP3.LUT R3, R50, 0xffffe000, RZ, 0xc0, !PT ;  /* 0xffffe00032037812 */ /* 0x000fe400078ec0ff */
[----:B------:R-:W-:Y:S02]  /*8c60*/  LOP3.LUT R20, R51, 0xffffe000, RZ, 0xc0, !PT ;  /* 0xffffe00033147812 */ /* 0x000fe400078ec0ff */
[----:B----4-:R-:W-:Y:S02]  /*8c70*/  LOP3.LUT R21, R44, 0xffffe000, RZ, 0xc0, !PT ;  /* 0xffffe0002c157812 */ /* 0x010fe400078ec0ff */
[----:B------:R-:W-:Y:S01]  /*8c80*/  LOP3.LUT R26, R45, 0xffffe000, RZ, 0xc0, !PT ;  /* 0xffffe0002d1a7812 */ /* 0x000fe200078ec0ff */
[----:B-1----:R-:W1:Y:S01]  /*8c90*/  LDTM.16dp128bit.x8 R4, tmem[UR4+0x60] ;  /* 0x00006004000479ee */ /* 0x002e620008180000 */
[----:B------:R-:W-:Y:S01]  /*8ca0*/  R2UR UR4, R77 ;  /* 0x000000004d0472ca */ /* 0x000fe200000e0000 */
[----:B------:R-:W-:Y:S01]  /*8cb0*/  NOP ;  /* 0x0000000000007918 */ /* 0x000fe20000000000 */
[----:B------:R-:W-:Y:S02]  /*8cc0*/  LOP3.LUT R29, R46, 0xffffe000, RZ, 0xc0, !PT ;  /* 0xffffe0002e1d7812 */ /* 0x000fe400078ec0ff */
[----:B------:R-:W-:Y:S02]  /*8cd0*/  LOP3.LUT R28, R47, 0xffffe000, RZ, 0xc0, !PT ;  /* 0xffffe0002f1c7812 */ /* 0x000fe400078ec0ff */
[----:B------:R-:W-:Y:S02]  /*8ce0*/  LOP3.LUT R31, R40, 0xffffe000, RZ, 0xc0, !PT ;  /* 0xffffe000281f7812 */ /* 0x000fe400078ec0ff */
[----:B------:R-:W-:Y:S02]  /*8cf0*/  LOP3.LUT R30, R41, 0xffffe000, RZ, 0xc0, !PT ;  /* 0xffffe000291e7812 */ /* 0x000fe400078ec0ff */
[----:B------:R-:W-:Y:S02]  /*8d00*/  LOP3.LUT R33, R42, 0xffffe000, RZ, 0xc0, !PT ;  /* 0xffffe0002a217812 */ /* 0x000fe400078ec0ff */
[----:B------:R-:W-:Y:S01]  /*8d10*/  LOP3.LUT R32, R43, 0xffffe000, RZ, 0xc0, !PT ;  /* 0xffffe0002b207812 */ /* 0x000fe200078ec0ff */
[----:B------:R-:W-:Y:S01]  /*8d20*/  UIADD3 UR4, UPT, UPT, UR4, 0xb0, URZ ;  /* 0x000000b004047890 */ /* 0x000fe2000fffe0ff */
[----:B------:R-:W-:Y:S02]  /*8d30*/  LOP3.LUT R35, R36, 0xffffe000, RZ, 0xc0, !PT ;  /* 0xffffe00024237812 */ /* 0x000fe400078ec0ff */
[----:B------:R-:W-:Y:S01]  /*8d40*/  LOP3.LUT R34, R37, 0xffffe000, RZ, 0xc0, !PT ;  /* 0xffffe00025227812 */ /* 0x000fe200078ec0ff */
[----:B------:R-:W-:Y:S01]  /*8d50*/  UPRMT UR4, UR63, 0x654, UR4 ;  /* 0x000006543f047896 */ /* 0x000fe20008000004 */
[----:B------:R-:W-:Y:S02]  /*8d60*/  LOP3.LUT R37, R38, 0xffffe000, RZ, 0xc0, !PT ;  /* 0xffffe00026257812 */ /* 0x000fe400078ec0ff */
[----:B------:R-:W-:Y:S01]  /*8d70*/  LOP3.LUT R36, R39, 0xffffe000, RZ, 0xc0, !PT ;  /* 0xffffe00027247812 */ /* 0x000fe200078ec0ff */
[C---:B-1----:R-:W-:Y:S01]  /*8d80*/  FMUL R4, R24.reuse, R4 ;  /* 0x0000000418047220 */ /* 0x042fe20000400000 */
[C---:B------:R-:W-:Y:S01]  /*8d90*/  FMUL R5, R24.reuse, R5 ;  /* 0x0000000518057220 */ /* 0x040fe20000400000 */
[C---:B------:R-:W-:Y:S01]  /*8da0*/  FMUL R6, R24.reuse, R6 ;  /* 0x0000000618067220 */ /* 0x040fe20000400000 */
[C---:B------:R-:W-:Y:S01]  /*8db0*/  FMUL R7, R24.reuse, R7 ;  /* 0x0000000718077220 */ /* 0x040fe20000400000 */
[C---:B------:R-:W-:Y:S01]  /*8dc0*/  FFMA R4, R27.reuse, R0, R4 ;  /* 0x000000001b047223 */ /* 0x040fe20000000004 */
[C---:B------:R-:W-:Y:S01]  /*8dd0*/  FMUL R8, R24.reuse, R8 ;  /* 0x0000000818087220 */ /* 0x040fe20000400000 */
[C---:B------:R-:W-:Y:S01]  /*8de0*/  FFMA R5, R27.reuse, R2, R5 ;  /* 0x000000021b057223 */ /* 0x040fe20000000005 */
[C---:B------:R-:W-:Y:S01]  /*8df0*/  FMUL R9, R24.reuse, R9 ;  /* 0x0000000918097220 */ /* 0x040fe20000400000 */
[C---:B------:R-:W-:Y:S01]  /*8e00*/  FFMA R6, R27.reuse, R3, R6 ;  /* 0x000000031b067223 */ /* 0x040fe20000000006 */
[----:B------:R-:W-:Y:S01]  /*8e10*/  F2FP.TF32.F32.PACK_B R4, R4 ;  /* 0x00000004ff04723e */ /* 0x000fe200024050ff */
[C---:B------:R-:W-:Y:S01]  /*8e20*/  FMUL R10, R24.reuse, R10 ;  /* 0x0000000a180a7220 */ /* 0x040fe20000400000 */
[----:B------:R-:W-:Y:S01]  /*8e30*/  F2FP.TF32.F32.PACK_B R5, R5 ;  /* 0x00000005ff05723e */ /* 0x000fe200024050ff */
[C---:B------:R-:W-:Y:S01]  /*8e40*/  FFMA R7, R27.reuse, R20, R7 ;  /* 0x000000141b077223 */ /* 0x040fe20000000007 */
[C---:B------:R-:W-:Y:S01]  /*8e50*/  FMUL R11, R24.reuse, R11 ;  /* 0x0000000b180b7220 */ /* 0x040fe20000400000 */
        /* <DEDUP_REMOVED lines=8> */
[----:B------:R-:W-:Y:S01]  /*8ee0*/  F2FP.TF32.F32.PACK_B R6, R6 ;  /* 0x00000006ff06723e */ /* 0x000fe200024050ff */
[C---:B------:R-:W-:Y:S01]  /*8ef0*/  FFMA R12, R27.reuse, R31, R12 ;  /* 0x0000001f1b0c7223 */ /* 0x040fe2000000000c */
[----:B------:R-:W-:Y:S01]  /*8f00*/  F2FP.TF32.F32.PACK_B R7, R7 ;  /* 0x00000007ff07723e */ /* 0x000fe200024050ff */
[C---:B------:R-:W-:Y:S01]  /*8f10*/  FMUL R16, R24.reuse, R16 ;  /* 0x0000001018107220 */ /* 0x040fe20000400000 */
[C---:B------:R-:W-:Y:S01]  /*8f20*/  FFMA R13, R27.reuse, R30, R13 ;  /* 0x0000001e1b0d7223 */ /* 0x040fe2000000000d */
[C---:B------:R-:W-:Y:S01]  /*8f30*/  FMUL R17, R24.reuse, R17 ;  /* 0x0000001118117220 */ /* 0x040fe20000400000 */
[C---:B------:R-:W-:Y:S01]  /*8f40*/  FFMA R14, R27.reuse, R33, R14 ;  /* 0x000000211b0e7223 */ /* 0x040fe2000000000e */
[C---:B------:R-:W-:Y:S01]  /*8f50*/  FMUL R18, R24.reuse, R18 ;  /* 0x0000001218127220 */ /* 0x040fe20000400000 */
[C---:B------:R-:W-:Y:S01]  /*8f60*/  FFMA R15, R27.reuse, R32, R15 ;  /* 0x000000201b0f7223 */ /* 0x040fe2000000000f */
[----:B------:R-:W-:Y:S01]  /*8f70*/  FMUL R19, R24, R19 ;  /* 0x0000001318137220 */ /* 0x000fe20000400000 */
[----:B------:R-:W-:Y:S01]  /*8f80*/  F2FP.TF32.F32.PACK_B R8, R8 ;  /* 0x00000008ff08723e */ /* 0x000fe200024050ff */
[C---:B------:R-:W-:Y:S01]  /*8f90*/  FFMA R16, R27.reuse, R35, R16 ;  /* 0x000000231b107223 */ /* 0x040fe20000000010 */
[----:B------:R-:W-:Y:S01]  /*8fa0*/  F2FP.TF32.F32.PACK_B R9, R9 ;  /* 0x00000009ff09723e */ /* 0x000fe200024050ff */
[----:B------:R-:W-:Y:S01]  /*8fb0*/  SYNCS.ARRIVE.TRANS64.RED.A1T0 RZ, [UR4], RZ ;  /* 0x000000ffffff79a7 */ /* 0x000fe20008100404 */
[----:B------:R1:W-:Y:S01]  /*8fc0*/  STSM.16.M88.4 [R76+0x6400], R4 ;  /* 0x006400044c007844 */ /* 0x0003e20000000200 */
[----:B------:R-:W-:Y:S01]  /*8fd0*/  F2FP.TF32.F32.PACK_B R10, R10 ;  /* 0x0000000aff0a723e */ /* 0x000fe200024050ff */
[C---:B------:R-:W-:Y:S01]  /*8fe0*/  FFMA R17, R27.reuse, R34, R17 ;  /* 0x000000221b117223 */ /* 0x040fe20000000011 */
[----:B------:R-:W-:Y:S01]  /*8ff0*/  F2FP.TF32.F32.PACK_B R11, R11 ;  /* 0x0000000bff0b723e */ /* 0x000fe200024050ff */
[C---:B------:R-:W-:Y:S01]  /*9000*/  FFMA R18, R27.reuse, R37, R18 ;  /* 0x000000251b127223 */ /* 0x040fe20000000012 */
[----:B------:R-:W-:Y:S01]  /*9010*/  FFMA R19, R27, R36, R19 ;  /* 0x000000241b137223 */ /* 0x000fe20000000013 */
[----:B------:R-:W-:Y:S02]  /*9020*/  F2FP.TF32.F32.PACK_B R12, R12 ;  /* 0x0000000cff0c723e */ /* 0x000fe400024050ff */
[----:B------:R1:W-:Y:S01]  /*9030*/  STSM.16.M88.4 [R75+0x6400], R8 ;  /* 0x006400084b007844 */ /* 0x0003e20000000200 */
        /* <DEDUP_REMOVED lines=27> */
.L_x_133:
[----:B------:R-:W-:Y:S05]  /*91f0*/  BSYNC.RECONVERGENT B0 ;  /* 0x0000000000007941 */ /* 0x000fea0003800200 */
.L_x_132:
[----:B------:R-:W-:Y:S01]  /*9200*/  BAR.SYNC.DEFER_BLOCKING 0x1, 0x80 ;  /* 0x0042000000007b1d */ /* 0x000fe20000010000 */
[----:B------:R-:W-:Y:S01]  /*9210*/  UISETP.NE.AND UP0, UPT, UR46, -0x4, UPT ;  /* 0xfffffffc2e00788c */ /* 0x000fe2000bf05270 */
[----:B------:R-:W-:Y:S08]  /*9220*/  IADD3 R0, PT, PT, R22, 0x1, RZ ;  /* 0x0000000116007810 */ /* 0x000ff00007ffe0ff */
[----:B------:R-:W-:Y:S05]  /*9230*/  BRA.U !UP0, `(.L_x_134) ;  /* 0x0000000108287547 */ /* 0x000fea000b800000 */
[----:B------:R-:W-:Y:S01]  /*9240*/  ISETP.NE.AND P0, PT, R74, RZ, PT ;  /* 0x000000ff4a00720c */ /* 0x000fe20003f05270 */
[----:B------:R-:W-:Y:S01]  /*9250*/  IMAD.U32 R3, RZ, RZ, UR45 ;  /* 0x0000002dff037e24 */ /* 0x000fe2000f8e00ff */
[----:B------:R-:W-:Y:S01]  /*9260*/  UIADD3 UR4, UPT, UPT, UR45, 0x1, URZ ;  /* 0x000000012d047890 */ /* 0x000fe2000fffe0ff */
[----:B------:R-:W-:Y:S03]  /*9270*/  IMAD.U32 R2, RZ, RZ, UR63 ;  /* 0x0000003fff027e24 */ /* 0x000fe6000f8e00ff */
[----:B------:R-:W-:Y:S04]  /*9280*/  UISETP.NE.AND UP0, UPT, UR4, 0x4, UPT ;  /* 0x000000040400788c */ /* 0x000fe8000bf05270 */
[----:B------:R-:W-:Y:S03]  /*9290*/  USEL UR45, UR4, URZ, UP0 ;  /* 0x000000ff042d7287 */ /* 0x000fe60008000000 */
[----:B------:R-:W-:Y:S05]  /*92a0*/  @P0 LEA R3, R3, UR43, 0x3 ;  /* 0x0000002b03030c11 */ /* 0x000fea000f8e18ff */
[----:B------:R-:W-:Y:S05]  /*92b0*/  @P0 VIADD R3, R3, 0x40 ;  /* 0x0000004003030836 */ /* 0x000fea0000000000 */
[----:B------:R-:W-:Y:S04]  /*92c0*/  @P0 PRMT R2, R2, 0x654, R3 ;  /* 0x0000065402020816 */ /* 0x000fe80000000003 */
[----:B------:R2:W-:Y:S03]  /*92d0*/  @P0 SYNCS.ARRIVE.TRANS64.RED.A1T0 RZ, [R2+URZ], RZ ;  /* 0x000000ff02ff09a7 */ /* 0x0005e600081004ff */
.L_x_134:
[----:B------:R-:W-:Y:S01]  /*92e0*/  R2UR UR5, R63 ;  /* 0x000000003f0572ca */ /* 0x000fe200000e0000 */
[----:B------:R-:W-:Y:S01]  /*92f0*/  UISETP.NE.AND UP0, UPT, UR61, URZ, UPT ;  /* 0x000000ff3d00728c */ /* 0x000fe2000bf05270 */
[----:B------:R-:W-:Y:S01]  /*9300*/  R2UR UR4, R64 ;  /* 0x00000000400472ca */ /* 0x000fe200000e0000 */
[----:B------:R-:W-:Y:S01]  /*9310*/  UIADD3 UR46, UPT, UPT, UR46, 0x4, URZ ;  /* 0x000000042e2e7890 */ /* 0x000fe2000fffe0ff */
[----:B------:R-:W-:Y:S01]  /*9320*/  ISETP.NE.AND P0, PT, R67, 0x2, PT ;  /* 0x000000024300780c */ /* 0x000fe20003f05270 */
[----:B------:R-:W-:Y:S01]  /*9330*/  UMOV UR60, UR59 ;  /* 0x0000003b003c7c82 */ /* 0x000fe20008000000 */
[----:B------:R-:W-:Y:S02]  /*9340*/  ISETP.NE.AND P1, PT, R0, 0x4, PT ;  /* 0x000000040000780c */ /* 0x000fe40003f25270 */
[----:B------:R-:W-:Y:S02]  /*9350*/  SEL R3, RZ, 0x1, P0 ;  /* 0x00000001ff037807 */ /* 0x000fe40000000000 */
[----:B--2---:R-:W-:Y:S02]  /*9360*/  SEL R2, RZ, 0x1, P1 ;  /* 0x00000001ff027807 */ /* 0x004fe40000800000 */
[----:B------:R-:W-:Y:S01]  /*9370*/  LOP3.LUT R68, R68, R3, RZ, 0x3c, !PT ;  /* 0x0000000344447212 */ /* 0x000fe200078e3cff */
[----:B------:R-:W-:Y:S01]  /*9380*/  UIADD3 UR20, UPT, UPT, UR36, UR5, URZ ;  /* 0x0000000524147290 */ /* 0x000fe2000fffe0ff */
[----:B------:R-:W-:Y:S01]  /*9390*/  LOP3.LUT R69, R69, R2, RZ, 0x3c, !PT ;  /* 0x0000000245457212 */ /* 0x000fe200078e3cff */
[----:B------:R-:W-:Y:S01]  /*93a0*/  UIADD3 UR16, UPT, UPT, UR37, UR4, URZ ;  /* 0x0000000425107290 */ /* 0x000fe2000fffe0ff */
[----:B------:R-:W-:Y:S02]  /*93b0*/  SEL R67, R67, RZ, P0 ;  /* 0x000000ff43437207 */ /* 0x000fe40000000000 */
[----:B------:R-:W-:Y:S01]  /*93c0*/  SEL R22, R0, RZ, P1 ;  /* 0x000000ff00167207 */ /* 0x000fe20000800000 */
[----:B------:R-:W-:Y:S08]  /*93d0*/  BRA.U UP0, `(.L_x_135) ;  /* 0xffffffc900ac7547 */ /* 0x000ff0000b83ffff */
[----:B------:R-:W2:Y:S01]  /*93e0*/  LDCU.64 UR4, c[0x0][0x888] ;  /* 0x00011100ff0477ac */ /* 0x000ea20008000a00 */
[----:B------:R-:W3:Y:S01]  /*93f0*/  LDCU.64 UR6, c[0x0][0x890] ;  /* 0x00011200ff0677ac */ /* 0x000ee20008000a00 */
[----:B--2---:R-:W-:Y:S02]  /*9400*/  ISETP.NE.U32.AND P2, PT, RZ, UR4, PT ;  /* 0x00000004ff007c0c */ /* 0x004fe4000bf45070 */
[----:B---3--:R-:W-:Y:S02]  /*9410*/  ISETP.NE.U32.AND P1, PT, RZ, UR6, PT ;  /* 0x00000006ff007c0c */ /* 0x008fe4000bf25070 */
[----:B------:R-:W-:Y:S02]  /*9420*/  ISETP.NE.AND.EX P2, PT, RZ, UR5, PT, P2 ;  /* 0x00000005ff007c0c */ /* 0x000fe4000bf45320 */
[----:B------:R-:W-:-:S13]  /*9430*/  ISETP.NE.AND.EX P0, PT, RZ, UR7, PT, P1 ;  /* 0x00000007ff007c0c */ /* 0x000fda000bf05310 */
[----:B------:R-:W-:Y:S05]  /*9440*/  @P2 BRA P0, `(.L_x_136) ;  /* 0x00000000003c2947 */ /* 0x000fea0000000000 */
[----:B------:R-:W-:-:S13]  /*9450*/  ISETP.NE.AND.EX P1, PT, RZ, UR7, PT, P1 ;  /* 0x00000007ff007c0c */ /* 0x000fda000bf25310 */
[----:B------:R-:W-:Y:S05]  /*9460*/  @P1 BRA `(.L_x_137) ;  /* 0x00000000000c1947 */ /* 0x000fea0003800000 */
[----:B------:R-:W-:-:S13]  /*9470*/  FSETP.NEU.AND P0, PT, R27, RZ, PT ;  /* 0x000000ff1b00720b */ /* 0x000fda0003f0d000 */
[----:B------:R-:W-:Y:S05]  /*9480*/  @!P0 EXIT ;  /* 0x000000000000894d */ /* 0x000fea0003800000 */
[----:B------:R-:W-:Y:S05]  /*9490*/  BRA `(.L_x_136) ;  /* 0x0000000000287947 */ /* 0x000fea0003800000 */
.L_x_137:
[----:B------:R-:W-:Y:S01]  /*94a0*/  ISETP.NE.AND P0, PT, R66, RZ, PT ;  /* 0x000000ff4200720c */ /* 0x000fe20003f05270 */
[----:B------:R-:W-:-:S12]  /*94b0*/  BSSY.RECONVERGENT B0, `(.L_x_136) ;  /* 0x0000008000007945 */ /* 0x000fd80003800200 */
[----:B------:R-:W-:Y:S05]  /*94c0*/  @P0 BRA `(.L_x_138) ;  /* 0x0000000000100947 */ /* 0x000fea0003800000 */
[----:B------:R-:W-:-:S04]  /*94d0*/  ISETP.NE.U32.AND P0, PT, RZ, UR4, PT ;  /* 0x00000004ff007c0c */ /* 0x000fc8000bf05070 */
[----:B------:R-:W-:-:S13]  /*94e0*/  ISETP.NE.AND.EX P0, PT, RZ, UR5, PT, P0 ;  /* 0x00000005ff007c0c */ /* 0x000fda000bf05300 */
[----:B------:R-:W-:Y:S05]  /*94f0*/  @!P0 EXIT ;  /* 0x000000000000894d */ /* 0x000fea0003800000 */
[----:B------:R-:W-:Y:S05]  /*9500*/  BRA `(.L_x_139) ;  /* 0x0000000000087947 */ /* 0x000fea0003800000 */
.L_x_138:
[----:B------:R-:W-:-:S13]  /*9510*/  FSETP.NEU.AND P0, PT, R27, RZ, PT ;  /* 0x000000ff1b00720b */ /* 0x000fda0003f0d000 */
[----:B------:R-:W-:Y:S05]  /*9520*/  @!P0 EXIT ;  /* 0x000000000000894d */ /* 0x000fea0003800000 */
.L_x_139:
[----:B------:R-:W-:Y:S05]  /*9530*/  BSYNC.RECONVERGENT B0 ;  /* 0x0000000000007941 */ /* 0x000fea0003800200 */
.L_x_136:
[----:B------:R-:W-:Y:S01]  /*9540*/  ULEA UR6, UR45, UR43, 0x3 ;  /* 0x0000002b2d067291 */ /* 0x000fe2000f8e18ff */
[----:B------:R-:W-:-:S04]  /*9550*/  DEPBAR.LE SB0, 0x0 ;  /* 0x000080000000791a */ /* 0x000fc80000000000 */
[----:B------:R-:W-:-:S04]  /*9560*/  UIADD3 UR6, UPT, UPT, UR6, 0x40, URZ ;  /* 0x0000004006067890 */ /* 0x000fc8000fffe0ff */
[----:B------:R-:W-:-:S09]  /*9570*/  UPRMT UR6, UR63, 0x654, UR6 ;  /* 0x000006543f067896 */ /* 0x000fd20008000006 */
[----:B------:R-:W-:Y:S01]  /*9580*/  SYNCS.ARRIVE.TRANS64.RED.A1T0 RZ, [UR6], RZ ;  /* 0x000000ffffff79a7 */ /* 0x000fe20008100406 */
[----:B------:R-:W-:Y:S05]  /*9590*/  EXIT ;  /* 0x000000000000794d */ /* 0x000fea0003800000 */
.L_x_24:
[----:B--2---:R2:W3:Y:S02]  /*95a0*/  SYNCS.PHASECHK.TRANS64.TRYWAIT P0, [R3+URZ+0xe0], R2 ;  /* 0x0000e002030075a7 */ /* 0x0044e400080011ff */
[----:B---3--:R-:W-:Y:S05]  /*95b0*/  @!P0 NANOSLEEP.SYNCS 0x989680 ;  /* 0x009896800000895d */ /* 0x008fea0003900000 */
[----:B------:R-:W3:Y:S02]  /*95c0*/  @!P0 SYNCS.PHASECHK.TRANS64 P0, [R3+URZ+0xe0], R2 ;  /* 0x0000e002030085a7 */ /* 0x000ee400080010ff */
[----:B---3--:R-:W-:Y:S05]  /*95d0*/  @!P0 BRA `(.L_x_24) ;  /* 0xfffffffc00f08947 */ /* 0x008fea000383ffff */
[----:B------:R-:W-:Y:S05]  /*95e0*/  BRA `(.L_x_140) ;  /* 0xffffff8400887947 */ /* 0x000fea000383ffff */
.L_x_27:
[----:B-1----:R-:W-:-:S07]  /*95f0*/  MOV R0, UR57 ;  /* 0x0000003900007c02 */ /* 0x002fce0008000f00 */
.L_x_141:
[----:B-1----:R1:W2:Y:S02]  /*9600*/  SYNCS.PHASECHK.TRANS64.TRYWAIT P0, [R0+URZ+0x10], R3 ;  /* 0x00001003000075a7 */ /* 0x0022a400080011ff */
[----:B--2---:R-:W-:Y:S05]  /*9610*/  @!P0 NANOSLEEP.SYNCS 0x989680 ;  /* 0x009896800000895d */ /* 0x004fea0003900000 */
[----:B------:R-:W2:Y:S02]  /*9620*/  @!P0 SYNCS.PHASECHK.TRANS64 P0, [R0+URZ+0x10], R3 ;  /* 0x00001003000085a7 */ /* 0x000ea400080010ff */
[----:B--2---:R-:W-:Y:S05]  /*9630*/  @!P0 BRA `(.L_x_141) ;  /* 0xfffffffc00f08947 */ /* 0x004fea000383ffff */
[----:B------:R-:W-:Y:S05]  /*9640*/  BRA `(.L_x_26) ;  /* 0xffffff8400d47947 */ /* 0x000fea000383ffff */
.L_x_36:
[----:B-1----:R-:W-:-:S07]  /*9650*/  MOV R0, UR57 ;  /* 0x0000003900007c02 */ /* 0x002fce0008000f00 */
.L_x_142:
[----:B-1----:R1:W2:Y:S02]  /*9660*/  SYNCS.PHASECHK.TRANS64.TRYWAIT P0, [R0+URZ+0x10], R3 ;  /* 0x00001003000075a7 */ /* 0x0022a400080011ff */
[----:B--2---:R-:W-:Y:S05]  /*9670*/  @!P0 NANOSLEEP.SYNCS 0x989680 ;  /* 0x009896800000895d */ /* 0x004fea0003900000 */
[----:B------:R-:W2:Y:S02]  /*9680*/  @!P0 SYNCS.PHASECHK.TRANS64 P0, [R0+URZ+0x10], R3 ;  /* 0x00001003000085a7 */ /* 0x000ea400080010ff */
[----:B--2---:R-:W-:Y:S05]  /*9690*/  @!P0 BRA `(.L_x_142) ;  /* 0xfffffffc00f08947 */ /* 0x004fea000383ffff */
[----:B------:R-:W-:Y:S05]  /*96a0*/  BRA `(.L_x_35) ;  /* 0xffffff8c00347947 */ /* 0x000fea000383ffff */
.L_x_43:
[----:B-1----:R1:W4:Y:S02]  /*96b0*/  SYNCS.PHASECHK.TRANS64.TRYWAIT P0, [R3+URZ+0x70], R0 ;  /* 0x00007000030075a7 */ /* 0x00232400080011ff */
[----:B----4-:R-:W-:Y:S05]  /*96c0*/  @!P0 NANOSLEEP.SYNCS 0x989680 ;  /* 0x009896800000895d */ /* 0x010fea0003900000 */
[----:B------:R-:W4:Y:S02]  /*96d0*/  @!P0 SYNCS.PHASECHK.TRANS64 P0, [R3+URZ+0x70], R0 ;  /* 0x00007000030085a7 */ /* 0x000f2400080010ff */
[----:B----4-:R-:W-:Y:S05]  /*96e0*/  @!P0 BRA `(.L_x_43) ;  /* 0xfffffffc00f08947 */ /* 0x010fea000383ffff */
[----:B------:R-:W-:Y:S05]  /*96f0*/  BRA `(.L_x_143) ;  /* 0xffffff9000747947 */ /* 0x000fea000383ffff */
.L_x_47:
[----:B-1----:R-:W-:-:S07]  /*9700*/  MOV R0, UR4 ;  /* 0x0000000400007c02 */ /* 0x002fce0008000f00 */
.L_x_144:
[----:B-1----:R1:W2:Y:S02]  /*9710*/  SYNCS.PHASECHK.TRANS64.TRYWAIT P0, [R0+URZ], R3 ;  /* 0x00000003000075a7 */ /* 0x0022a400080011ff */
[----:B--2---:R-:W-:Y:S05]  /*9720*/  @!P0 NANOSLEEP.SYNCS 0x989680 ;  /* 0x009896800000895d */ /* 0x004fea0003900000 */
[----:B------:R-:W2:Y:S02]  /*9730*/  @!P0 SYNCS.PHASECHK.TRANS64 P0, [R0+URZ], R3 ;  /* 0x00000003000085a7 */ /* 0x000ea400080010ff */
[----:B--2---:R-:W-:Y:S05]  /*9740*/  @!P0 BRA `(.L_x_144) ;  /* 0xfffffffc00f08947 */ /* 0x004fea000383ffff */
[----:B------:R-:W-:Y:S05]  /*9750*/  BRA `(.L_x_145) ;  /* 0xffffff9800207947 */ /* 0x000fea000383ffff */
.L_x_50:
[----:B-1----:R1:W2:Y:S02]  /*9760*/  SYNCS.PHASECHK.TRANS64.TRYWAIT P0, [R2+URZ+0xd0], R5 ;  /* 0x0000d005020075a7 */ /* 0x0022a400080011ff */
[----:B--2---:R-:W-:Y:S05]  /*9770*/  @!P0 NANOSLEEP.SYNCS 0x989680 ;  /* 0x009896800000895d */ /* 0x004fea0003900000 */
[----:B------:R-:W2:Y:S02]  /*9780*/  @!P0 SYNCS.PHASECHK.TRANS64 P0, [R2+URZ+0xd0], R5 ;  /* 0x0000d005020085a7 */ /* 0x000ea400080010ff */
[----:B--2---:R-:W-:Y:S05]  /*9790*/  @!P0 BRA `(.L_x_50) ;  /* 0xfffffffc00f08947 */ /* 0x004fea000383ffff */
[----:B------:R-:W-:Y:S05]  /*97a0*/  BRA `(.L_x_146) ;  /* 0xffffff98007c7947 */ /* 0x000fea000383ffff */
.L_x_51:
[----:B------:R-:W-:-:S07]  /*97b0*/  MOV R2, UR4 ;  /* 0x0000000400027c02 */ /* 0x000fce0008000f00 */
.L_x_147:
[----:B-1----:R1:W2:Y:S02]  /*97c0*/  SYNCS.PHASECHK.TRANS64.TRYWAIT P0, [R2+URZ+0x80], R5 ;  /* 0x00008005020075a7 */ /* 0x0022a400080011ff */
[----:B--2---:R-:W-:Y:S05]  /*97d0*/  @!P0 NANOSLEEP.SYNCS 0x989680 ;  /* 0x009896800000895d */ /* 0x004fea0003900000 */
[----:B------:R-:W2:Y:S02]  /*97e0*/  @!P0 SYNCS.PHASECHK.TRANS64 P0, [R2+URZ+0x80], R5 ;  /* 0x00008005020085a7 */ /* 0x000ea400080010ff */
[----:B--2---:R-:W-:Y:S05]  /*97f0*/  @!P0 BRA `(.L_x_147) ;  /* 0xfffffffc00f08947 */ /* 0x004fea000383ffff */
[----:B------:R-:W-:Y:S05]  /*9800*/  BRA `(.L_x_148) ;  /* 0xffffff98008c7947 */ /* 0x000fea000383ffff */
.L_x_52:
[----:B-1----:R1:W2:Y:S02]  /*9810*/  SYNCS.PHASECHK.TRANS64.TRYWAIT P1, [R2+URZ+0x70], R5 ;  /* 0x00007005020075a7 */ /* 0x0022a400080211ff */
[----:B--2---:R-:W-:Y:S05]  /*9820*/  @!P1 NANOSLEEP.SYNCS 0x989680 ;  /* 0x009896800000995d */ /* 0x004fea0003900000 */
[----:B------:R-:W2:Y:S02]  /*9830*/  @!P1 SYNCS.PHASECHK.TRANS64 P1, [R2+URZ+0x70], R5 ;  /* 0x00007005020095a7 */ /* 0x000ea400080210ff */
[----:B--2---:R-:W-:Y:S05]  /*9840*/  @!P1 BRA `(.L_x_52) ;  /* 0xfffffffc00f09947 */ /* 0x004fea000383ffff */
[----:B------:R-:W-:Y:S05]  /*9850*/  BRA `(.L_x_149) ;  /* 0xffffff9800bc7947 */ /* 0x000fea000383ffff */
.L_x_55:
[----:B------:R-:W-:-:S07]  /*9860*/  MOV R0, UR4 ;  /* 0x0000000400007c02 */ /* 0x000fce0008000f00 */
.L_x_150:
[----:B-1----:R1:W2:Y:S02]  /*9870*/  SYNCS.PHASECHK.TRANS64.TRYWAIT P0, [R0+URZ+0x80], R3 ;  /* 0x00008003000075a7 */ /* 0x0022a400080011ff */
[----:B--2---:R-:W-:Y:S05]  /*9880*/  @!P0 NANOSLEEP.SYNCS 0x989680 ;  /* 0x009896800000895d */ /* 0x004fea0003900000 */
[----:B------:R-:W2:Y:S02]  /*9890*/  @!P0 SYNCS.PHASECHK.TRANS64 P0, [R0+URZ+0x80], R3 ;  /* 0x00008003000085a7 */ /* 0x000ea400080010ff */
[----:B--2---:R-:W-:Y:S05]  /*98a0*/  @!P0 BRA `(.L_x_150) ;  /* 0xfffffffc00f08947 */ /* 0x004fea000383ffff */
[----:B------:R-:W-:Y:S05]  /*98b0*/  BRA `(.L_x_54) ;  /* 0xffffff9c00107947 */ /* 0x000fea000383ffff */
.L_x_62:
[----:B-1----:R1:W2:Y:S02]  /*98c0*/  SYNCS.PHASECHK.TRANS64.TRYWAIT P1, [R0+URZ+0x70], R5 ;  /* 0x00007005000075a7 */ /* 0x0022a400080211ff */
[----:B--2---:R-:W-:Y:S05]  /*98d0*/  @!P1 NANOSLEEP.SYNCS 0x989680 ;  /* 0x009896800000995d */ /* 0x004fea0003900000 */
[----:B------:R-:W2:Y:S02]  /*98e0*/  @!P1 SYNCS.PHASECHK.TRANS64 P1, [R0+URZ+0x70], R5 ;  /* 0x00007005000095a7 */ /* 0x000ea400080210ff */
[----:B--2---:R-:W-:Y:S05]  /*98f0*/  @!P1 BRA `(.L_x_62) ;  /* 0xfffffffc00f09947 */ /* 0x004fea000383ffff */
[----:B------:R-:W-:Y:S05]  /*9900*/  BRA `(.L_x_151) ;  /* 0xffffffa000787947 */ /* 0x000fea000383ffff */
.L_x_63:
[----:B------:R-:W-:-:S13]  /*9910*/  R2UR UR4, R13 ;  /* 0x000000000d0472ca */ /* 0x000fda00000e0000 */
[----:B------:R-:W-:-:S07]  /*9920*/  MOV R3, UR4 ;  /* 0x0000000400037c02 */ /* 0x000fce0008000f00 */
.L_x_152:
[----:B-1----:R1:W2:Y:S02]  /*9930*/  SYNCS.PHASECHK.TRANS64.TRYWAIT P0, [R3+URZ+0xb0], R0 ;  /* 0x0000b000030075a7 */ /* 0x0022a400080011ff */
[----:B--2---:R-:W-:Y:S05]  /*9940*/  @!P0 NANOSLEEP.SYNCS 0x989680 ;  /* 0x009896800000895d */ /* 0x004fea0003900000 */
[----:B------:R-:W2:Y:S02]  /*9950*/  @!P0 SYNCS.PHASECHK.TRANS64 P0, [R3+URZ+0xb0], R0 ;  /* 0x0000b000030085a7 */ /* 0x000ea400080010ff */
[----:B--2---:R-:W-:Y:S05]  /*9960*/  @!P0 BRA `(.L_x_152) ;  /* 0xfffffffc00f08947 */ /* 0x004fea000383ffff */
[----:B------:R-:W-:Y:S05]  /*9970*/  BRA `(.L_x_153) ;  /* 0xffffffa000cc7947 */ /* 0x000fea000383ffff */
.L_x_66:
[----:B------:R-:W-:Y:S07]  /*9980*/  MOV R0, UR5 ;  /* 0x0000000500007c02 */ /* 0x000fee0008000f00 */
.L_x_154:
[----:B-1----:R1:W2:Y:S02]  /*9990*/  SYNCS.PHASECHK.TRANS64.TRYWAIT P0, [R0+URZ], R3 ;  /* 0x00000003000075a7 */ /* 0x0022a400080011ff */
[----:B--2---:R-:W-:Y:S05]  /*99a0*/  @!P0 NANOSLEEP.SYNCS 0x989680 ;  /* 0x009896800000895d */ /* 0x004fea0003900000 */
[----:B------:R-:W2:Y:S02]  /*99b0*/  @!P0 SYNCS.PHASECHK.TRANS64 P0, [R0+URZ], R3 ;  /* 0x00000003000085a7 */ /* 0x000ea400080010ff */
[----:B--2---:R-:W-:Y:S05]  /*99c0*/  @!P0 BRA `(.L_x_154) ;  /* 0xfffffffc00f08947 */ /* 0x004fea000383ffff */
[----:B------:R-:W-:Y:S05]  /*99d0*/  BRA `(.L_x_65) ;  /* 0xffffffa000e87947 */ /* 0x000fea000383ffff */
.L_x_69:
[----:B------:R-:W-:-:S07]  /*99e0*/  MOV R0, UR4 ;  /* 0x0000000400007c02 */ /* 0x000fce0008000f00 */
.L_x_155:
[----:B--2---:R2:W3:Y:S02]  /*99f0*/  SYNCS.PHASECHK.TRANS64.TRYWAIT P0, [R0+URZ], R3 ;  /* 0x00000003000075a7 */ /* 0x0044e400080011ff */
[----:B---3--:R-:W-:Y:S05]  /*9a00*/  @!P0 NANOSLEEP.SYNCS 0x989680 ;  /* 0x009896800000895d */ /* 0x008fea0003900000 */
[----:B------:R-:W3:Y:S02]  /*9a10*/  @!P0 SYNCS.PHASECHK.TRANS64 P0, [R0+URZ], R3 ;  /* 0x00000003000085a7 */ /* 0x000ee400080010ff */
[----:B---3--:R-:W-:Y:S05]  /*9a20*/  @!P0 BRA `(.L_x_155) ;  /* 0xfffffffc00f08947 */ /* 0x008fea000383ffff */
[----:B------:R-:W-:Y:S05]  /*9a30*/  BRA `(.L_x_156) ;  /* 0xffffffa800f47947 */ /* 0x000fea000383ffff */
.L_x_70:
[----:B------:R-:W-:-:S07]  /*9a40*/  MOV R0, UR5 ;  /* 0x0000000500007c02 */ /* 0x000fce0008000f00 */
.L_x_157:
[----:B-1----:R1:W2:Y:S02]  /*9a50*/  SYNCS.PHASECHK.TRANS64.TRYWAIT P0, [R0+URZ], R3 ;  /* 0x00000003000075a7 */ /* 0x0022a400080011ff */
[----:B--2---:R-:W-:Y:S05]  /*9a60*/  @!P0 NANOSLEEP.SYNCS 0x989680 ;  /* 0x009896800000895d */ /* 0x004fea0003900000 */
[----:B------:R-:W2:Y:S02]  /*9a70*/  @!P0 SYNCS.PHASECHK.TRANS64 P0, [R0+URZ], R3 ;  /* 0x00000003000085a7 */ /* 0x000ea400080010ff */
[----:B--2---:R-:W-:Y:S05]  /*9a80*/  @!P0 BRA `(.L_x_157) ;  /* 0xfffffffc00f08947 */ /* 0x004fea000383ffff */
[----:B------:R-:W-:Y:S05]  /*9a90*/  BRA `(.L_x_158) ;  /* 0xffffffac00007947 */ /* 0x000fea000383ffff */
.L_x_71:
[----:B------:R-:W-:-:S07]  /*9aa0*/  MOV R0, UR5 ;  /* 0x0000000500007c02 */ /* 0x000fce0008000f00 */
.L_x_159:
[----:B-1----:R1:W2:Y:S02]  /*9ab0*/  SYNCS.PHASECHK.TRANS64.TRYWAIT P0, [R0+URZ], R3 ;  /* 0x00000003000075a7 */ /* 0x0022a400080011ff */
[----:B--2---:R-:W-:Y:S05]  /*9ac0*/  @!P0 NANOSLEEP.SYNCS 0x989680 ;  /* 0x009896800000895d */ /* 0x004fea0003900000 */
[----:B------:R-:W2:Y:S02]  /*9ad0*/  @!P0 SYNCS.PHASECHK.TRANS64 P0, [R0+URZ], R3 ;  /* 0x00000003000085a7 */ /* 0x000ea400080010ff */
[----:B--2---:R-:W-:Y:S05]  /*9ae0*/  @!P0 BRA `(.L_x_159) ;  /* 0xfffffffc00f08947 */ /* 0x004fea000383ffff */
[----:B------:R-:W-:Y:S05]  /*9af0*/  BRA `(.L_x_160) ;  /* 0xffffffac000c7947 */ /* 0x000fea000383ffff */
.L_x_72:
[----:B------:R-:W-:-:S07]  /*9b00*/  MOV R0, UR4 ;  /* 0x0000000400007c02 */ /* 0x000fce0008000f00 */
.L_x_161:
[----:B-1----:R1:W2:Y:S02]  /*9b10*/  SYNCS.PHASECHK.TRANS64.TRYWAIT P0, [R0+URZ], R3 ;  /* 0x00000003000075a7 */ /* 0x0022a400080011ff */
[----:B--2---:R-:W-:Y:S05]  /*9b20*/  @!P0 NANOSLEEP.SYNCS 0x989680 ;  /* 0x009896800000895d */ /* 0x004fea0003900000 */
[----:B------:R-:W2:Y:S02]  /*9b30*/  @!P0 SYNCS.PHASECHK.TRANS64 P0, [R0+URZ], R3 ;  /* 0x00000003000085a7 */ /* 0x000ea400080010ff */
[----:B--2---:R-:W-:Y:S05]  /*9b40*/  @!P0 BRA `(.L_x_161) ;  /* 0xfffffffc00f08947 */ /* 0x004fea000383ffff */
[----:B------:R-:W-:Y:S05]  /*9b50*/  BRA `(.L_x_162) ;  /* 0xffffffac00187947 */ /* 0x000fea000383ffff */
.L_x_77:
[----:B--2---:R2:W3:Y:S02]  /*9b60*/  SYNCS.PHASECHK.TRANS64.TRYWAIT P0, [R12+URZ+0x70], R9 ;  /* 0x000070090c0075a7 */ /* 0x0044e400080011ff */
[----:B---3--:R-:W-:Y:S05]  /*9b70*/  @!P0 NANOSLEEP.SYNCS 0x989680 ;  /* 0x009896800000895d */ /* 0x008fea0003900000 */
[----:B------:R-:W3:Y:S02]  /*9b80*/  @!P0 SYNCS.PHASECHK.TRANS64 P0, [R12+URZ+0x70], R9 ;  /* 0x000070090c0085a7 */ /* 0x000ee400080010ff */
[----:B---3--:R-:W-:Y:S05]  /*9b90*/  @!P0 BRA `(.L_x_77) ;  /* 0xfffffffc00f08947 */ /* 0x008fea000383ffff */
[----:B------:R-:W-:Y:S05]  /*9ba0*/  BRA `(.L_x_163) ;  /* 0xffffffb0003c7947 */ /* 0x000fea000383ffff */
.L_x_80:
[----:B------:R-:W-:Y:S07]  /*9bb0*/  MOV R0, UR21 ;  /* 0x0000001500007c02 */ /* 0x000fee0008000f00 */
.L_x_164:
[----:B--2---:R2:W3:Y:S02]  /*9bc0*/  SYNCS.PHASECHK.TRANS64.TRYWAIT P2, [R0+URZ+0x68], R11 ;  /* 0x0000680b000075a7 */ /* 0x0044e400080411ff */
[----:B---3--:R-:W-:Y:S05]  /*9bd0*/  @!P2 NANOSLEEP.SYNCS 0x989680 ;  /* 0x009896800000a95d */ /* 0x008fea0003900000 */
[----:B------:R-:W3:Y:S02]  /*9be0*/  @!P2 SYNCS.PHASECHK.TRANS64 P2, [R0+URZ+0x68], R11 ;  /* 0x0000680b0000a5a7 */ /* 0x000ee400080410ff */
[----:B---3--:R-:W-:Y:S05]  /*9bf0*/  @!P2 BRA `(.L_x_164) ;  /* 0xfffffffc00f0a947 */ /* 0x008fea000383ffff */
[----:B------:R-:W-:Y:S05]  /*9c00*/  BRA `(.L_x_79) ;  /* 0xffffffb400a47947 */ /* 0x000fea000383ffff */
.L_x_83:
[----:B--2---:R-:W-:Y:S07]  /*9c10*/  MOV R0, UR21 ;  /* 0x0000001500007c02 */ /* 0x004fee0008000f00 */
.L_x_165:
[----:B--2---:R2:W3:Y:S02]  /*9c20*/  SYNCS.PHASECHK.TRANS64.TRYWAIT P0, [R0+URZ+0x40], R9 ;  /* 0x00004009000075a7 */ /* 0x0044e400080011ff */
[----:B---3--:R-:W-:Y:S05]  /*9c30*/  @!P0 NANOSLEEP.SYNCS 0x989680 ;  /* 0x009896800000895d */ /* 0x008fea0003900000 */
[----:B------:R-:W3:Y:S02]  /*9c40*/  @!P0 SYNCS.PHASECHK.TRANS64 P0, [R0+URZ+0x40], R9 ;  /* 0x00004009000085a7 */ /* 0x000ee400080010ff */
[----:B---3--:R-:W-:Y:S05]  /*9c50*/  @!P0 BRA `(.L_x_165) ;  /* 0xfffffffc00f08947 */ /* 0x008fea000383ffff */
[----:B------:R-:W-:Y:S05]  /*9c60*/  BRA `(.L_x_166) ;  /* 0xffffffb800007947 */ /* 0x000fea000383ffff */
.L_x_84:
[----:B------:R-:W-:Y:S07]  /*9c70*/  MOV R0, UR21 ;  /* 0x0000001500007c02 */ /* 0x000fee0008000f00 */
.L_x_167:
[----:B--2---:R2:W3:Y:S02]  /*9c80*/  SYNCS.PHASECHK.TRANS64.TRYWAIT P0, [R0+URZ+0x48], R9 ;  /* 0x00004809000075a7 */ /* 0x0044e400080011ff */
[----:B---3--:R-:W-:Y:S05]  /*9c90*/  @!P0 NANOSLEEP.SYNCS 0x989680 ;  /* 0x009896800000895d */ /* 0x008fea0003900000 */
[----:B------:R-:W3:Y:S02]  /*9ca0*/  @!P0 SYNCS.PHASECHK.TRANS64 P0, [R0+URZ+0x48], R9 ;  /* 0x00004809000085a7 */ /* 0x000ee400080010ff */
[----:B---3--:R-:W-:Y:S05]  /*9cb0*/  @!P0 BRA `(.L_x_167) ;  /* 0xfffffffc00f08947 */ /* 0x008fea000383ffff */
[----:B------:R-:W-:Y:S05]  /*9cc0*/  BRA `(.L_x_168) ;  /* 0xffffffb800407947 */ /* 0x000fea000383ffff */
.L_x_85:
[----:B------:R-:W-:Y:S07]  /*9cd0*/  MOV R0, UR21 ;  /* 0x0000001500007c02 */ /* 0x000fee0008000f00 */
.L_x_169:
[----:B--2---:R2:W3:Y:S02]  /*9ce0*/  SYNCS.PHASECHK.TRANS64.TRYWAIT P0, [R0+URZ+0x50], R9 ;  /* 0x00005009000075a7 */ /* 0x0044e400080011ff */
[----:B---3--:R-:W-:Y:S05]  /*9cf0*/  @!P0 NANOSLEEP.SYNCS 0x989680 ;  /* 0x009896800000895d */ /* 0x008fea0003900000 */
[----:B------:R-:W3:Y:S02]  /*9d00*/  @!P0 SYNCS.PHASECHK.TRANS64 P0, [R0+URZ+0x50], R9 ;  /* 0x00005009000085a7 */ /* 0x000ee400080010ff */
[----:B---3--:R-:W-:Y:S05]  /*9d10*/  @!P0 BRA `(.L_x_169) ;  /* 0xfffffffc00f08947 */ /* 0x008fea000383ffff */
[----:B------:R-:W-:Y:S05]  /*9d20*/  BRA `(.L_x_170) ;  /* 0xffffffb800887947 */ /* 0x000fea000383ffff */
.L_x_86:
[----:B------:R-:W-:Y:S07]  /*9d30*/  MOV R0, UR21 ;  /* 0x0000001500007c02 */ /* 0x000fee0008000f00 */
.L_x_171:
[----:B--2---:R2:W3:Y:S02]  /*9d40*/  SYNCS.PHASECHK.TRANS64.TRYWAIT P0, [R0+URZ+0x58], R9 ;  /* 0x00005809000075a7 */ /* 0x0044e400080011ff */
[----:B---3--:R-:W-:Y:S05]  /*9d50*/  @!P0 NANOSLEEP.SYNCS 0x989680 ;  /* 0x009896800000895d */ /* 0x008fea0003900000 */
[----:B------:R-:W3:Y:S02]  /*9d60*/  @!P0 SYNCS.PHASECHK.TRANS64 P0, [R0+URZ+0x58], R9 ;  /* 0x00005809000085a7 */ /* 0x000ee400080010ff */
[----:B---3--:R-:W-:Y:S05]  /*9d70*/  @!P0 BRA `(.L_x_171) ;  /* 0xfffffffc00f08947 */ /* 0x008fea000383ffff */
[----:B------:R-:W-:Y:S05]  /*9d80*/  BRA `(.L_x_172) ;  /* 0xffffffb800cc7947 */ /* 0x000fea000383ffff */
.L_x_88:
[----:B------:R-:W-:-:S07]  /*9d90*/  MOV R0, UR21 ;  /* 0x0000001500007c02 */ /* 0x000fce0008000f00 */
.L_x_173:
[----:B---3--:R3:W4:Y:S02]  /*9da0*/  SYNCS.PHASECHK.TRANS64.TRYWAIT P0, [R0+URZ+0x40], R3 ;  /* 0x00004003000075a7 */ /* 0x00872400080011ff */
[----:B----4-:R-:W-:Y:S05]  /*9db0*/  @!P0 NANOSLEEP.SYNCS 0x989680 ;  /* 0x009896800000895d */ /* 0x010fea0003900000 */
[----:B------:R-:W4:Y:S02]  /*9dc0*/  @!P0 SYNCS.PHASECHK.TRANS64 P0, [R0+URZ+0x40], R3 ;  /* 0x00004003000085a7 */ /* 0x000f2400080010ff */
[----:B----4-:R-:W-:Y:S05]  /*9dd0*/  @!P0 BRA `(.L_x_173) ;  /* 0xfffffffc00f08947 */ /* 0x010fea000383ffff */
[----:B------:R-:W-:Y:S05]  /*9de0*/  BRA `(.L_x_174) ;  /* 0xffffffbc00447947 */ /* 0x000fea000383ffff */
.L_x_89:
[----:B---3--:R-:W-:-:S07]  /*9df0*/  MOV R0, UR21 ;  /* 0x0000001500007c02 */ /* 0x008fce0008000f00 */
.L_x_175:
[----:B---3--:R3:W4:Y:S02]  /*9e00*/  SYNCS.PHASECHK.TRANS64.TRYWAIT P0, [R0+URZ+0x48], R3 ;  /* 0x00004803000075a7 */ /* 0x00872400080011ff */
[----:B----4-:R-:W-:Y:S05]  /*9e10*/  @!P0 NANOSLEEP.SYNCS 0x989680 ;  /* 0x009896800000895d */ /* 0x010fea0003900000 */
[----:B------:R-:W4:Y:S02]  /*9e20*/  @!P0 SYNCS.PHASECHK.TRANS64 P0, [R0+URZ+0x48], R3 ;  /* 0x00004803000085a7 */ /* 0x000f2400080010ff */
[----:B----4-:R-:W-:Y:S05]  /*9e30*/  @!P0 BRA `(.L_x_175) ;  /* 0xfffffffc00f08947 */ /* 0x010fea000383ffff */
[----:B------:R-:W-:Y:S05]  /*9e40*/  BRA `(.L_x_176) ;  /* 0xffffffbc00347947 */ /* 0x000fea000383ffff */
.L_x_90:
[----:B---3--:R-:W-:-:S07]  /*9e50*/  MOV R0, UR21 ;  /* 0x0000001500007c02 */ /* 0x008fce0008000f00 */
.L_x_177:
[----:B---3--:R3:W4:Y:S02]  /*9e60*/  SYNCS.PHASECHK.TRANS64.TRYWAIT P0, [R0+URZ+0x50], R3 ;  /* 0x00005003000075a7 */ /* 0x00872400080011ff */
[----:B----4-:R-:W-:Y:S05]  /*9e70*/  @!P0 NANOSLEEP.SYNCS 0x989680 ;  /* 0x009896800000895d */ /* 0x010fea0003900000 */
[----:B------:R-:W4:Y:S02]  /*9e80*/  @!P0 SYNCS.PHASECHK.TRANS64 P0, [R0+URZ+0x50], R3 ;  /* 0x00005003000085a7 */ /* 0x000f2400080010ff */
[----:B----4-:R-:W-:Y:S05]  /*9e90*/  @!P0 BRA `(.L_x_177) ;  /* 0xfffffffc00f08947 */ /* 0x010fea000383ffff */
[----:B------:R-:W-:Y:S05]  /*9ea0*/  BRA `(.L_x_178) ;  /* 0xffffffbc00247947 */ /* 0x000fea000383ffff */
.L_x_92:
[----:B--2---:R2:W4:Y:S02]  /*9eb0*/  SYNCS.PHASECHK.TRANS64.TRYWAIT P0, [R3+URZ+0x70], R0 ;  /* 0x00007000030075a7 */ /* 0x00452400080011ff */
[----:B----4-:R-:W-:Y:S05]  /*9ec0*/  @!P0 NANOSLEEP.SYNCS 0x989680 ;  /* 0x009896800000895d */ /* 0x010fea0003900000 */
[----:B------:R-:W4:Y:S02]  /*9ed0*/  @!P0 SYNCS.PHASECHK.TRANS64 P0, [R3+URZ+0x70], R0 ;  /* 0x00007000030085a7 */ /* 0x000f2400080010ff */
[----:B----4-:R-:W-:Y:S05]  /*9ee0*/  @!P0 BRA `(.L_x_92) ;  /* 0xfffffffc00f08947 */ /* 0x010fea000383ffff */
[----:B------:R-:W-:Y:S05]  /*9ef0*/  BRA `(.L_x_179) ;  /* 0xffffffbc00f87947 */ /* 0x000fea000383ffff */
.L_x_103:
[----:B-1----:R-:W-:Y:S04]  /*9f00*/  MOV R0, UR43 ;  /* 0x0000002b00007c02 */ /* 0x002fe80008000f00 */
[----:B------:R1:W2:Y:S03]  /*9f10*/  SYNCS.PHASECHK.TRANS64.TRYWAIT P0, [R0+URZ+0x20], R3 ;  /* 0x00002003000075a7 */ /* 0x0002a600080011ff */
[----:B--2---:R-:W-:Y:S05]  /*9f20*/  @!P0 NANOSLEEP.SYNCS 0x989680 ;  /* 0x009896800000895d */ /* 0x004fea0003900000 */
[----:B------:R-:W2:Y:S02]  /*9f30*/  @!P0 SYNCS.PHASECHK.TRANS64 P0, [R0+URZ+0x20], R3 ;  /* 0x00002003000085a7 */ /* 0x000ea400080010ff */
[----:B--2---:R-:W-:Y:S05]  /*9f40*/  @!P0 BRA `(.L_x_103) ;  /* 0xfffffffc00ec8947 */ /* 0x004fea000383ffff */
[----:B------:R-:W-:Y:S05]  /*9f50*/  BRA `(.L_x_102) ;  /* 0xffffffcc00787947 */ /* 0x000fea000383ffff */
.L_x_105:
[----:B-1----:R1:W3:Y:S02]  /*9f60*/  SYNCS.PHASECHK.TRANS64.TRYWAIT P1, [R77+URZ+0x90], R2 ;  /* 0x000090024d0075a7 */ /* 0x0022e400080211ff */
[----:B---3--:R-:W-:Y:S05]  /*9f70*/  @!P1 NANOSLEEP.SYNCS 0x989680 ;  /* 0x009896800000995d */ /* 0x008fea0003900000 */
[----:B------:R-:W3:Y:S02]  /*9f80*/  @!P1 SYNCS.PHASECHK.TRANS64 P1, [R77+URZ+0x90], R2 ;  /* 0x000090024d0095a7 */ /* 0x000ee400080210ff */
[----:B---3--:R-:W-:Y:S05]  /*9f90*/  @!P1 BRA `(.L_x_105) ;  /* 0xfffffffc00f09947 */ /* 0x008fea000383ffff */
[----:B------:R-:W-:Y:S05]  /*9fa0*/  BRA `(.L_x_104) ;  /* 0xffffffcc00a47947 */ /* 0x000fea000383ffff */
.L_x_114:
[----:B-1----:R1:W2:Y:S02]  /*9fb0*/  SYNCS.PHASECHK.TRANS64.TRYWAIT P0, [R3+URZ+0x20], R0 ;  /* 0x00002000030075a7 */ /* 0x0022a400080011ff */
[----:B--2---:R-:W-:Y:S05]  /*9fc0*/  @!P0 NANOSLEEP.SYNCS 0x989680 ;  /* 0x009896800000895d */ /* 0x004fea0003900000 */
[----:B------:R-:W2:Y:S02]  /*9fd0*/  @!P0 SYNCS.PHASECHK.TRANS64 P0, [R3+URZ+0x20], R0 ;  /* 0x00002000030085a7 */ /* 0x000ea400080010ff */
[----:B--2---:R-:W-:Y:S05]  /*9fe0*/  @!P0 BRA `(.L_x_114) ;  /* 0xfffffffc00f08947 */ /* 0x004fea000383ffff */
[----:B------:R-:W-:Y:S05]  /*9ff0*/  BRA `(.L_x_113) ;  /* 0xffffffd400c87947 */ /* 0x000fea000383ffff */
.L_x_122:
[----:B-1----:R1:W2:Y:S02]  /*a000*/  SYNCS.PHASECHK.TRANS64.TRYWAIT P0, [R84+URZ+0x20], R5 ;  /* 0x00002005540075a7 */ /* 0x0022a400080011ff */
[----:B--2---:R-:W-:Y:S05]  /*a010*/  @!P0 NANOSLEEP.SYNCS 0x989680 ;  /* 0x009896800000895d */ /* 0x004fea0003900000 */
[----:B------:R-:W2:Y:S02]  /*a020*/  @!P0 SYNCS.PHASECHK.TRANS64 P0, [R84+URZ+0x20], R5 ;  /* 0x00002005540085a7 */ /* 0x000ea400080010ff */
[----:B--2---:R-:W-:Y:S05]  /*a030*/  @!P0 BRA `(.L_x_122) ;  /* 0xfffffffc00f08947 */ /* 0x004fea000383ffff */
[----:B------:R-:W-:Y:S05]  /*a040*/  BRA `(.L_x_121) ;  /* 0xffffffe000107947 */ /* 0x000fea000383ffff */
.L_x_130:
[----:B--2---:R2:W3:Y:S02]  /*a050*/  SYNCS.PHASECHK.TRANS64.TRYWAIT P0, [R85+URZ+0x20], R0 ;  /* 0x00002000550075a7 */ /* 0x0044e400080011ff */
[----:B---3--:R-:W-:Y:S05]  /*a060*/  @!P0 NANOSLEEP.SYNCS 0x989680 ;  /* 0x009896800000895d */ /* 0x008fea0003900000 */
[----:B------:R-:W3:Y:S02]  /*a070*/  @!P0 SYNCS.PHASECHK.TRANS64 P0, [R85+URZ+0x20], R0 ;  /* 0x00002000550085a7 */ /* 0x000ee400080010ff */
[----:B---3--:R-:W-:Y:S05]  /*a080*/  @!P0 BRA `(.L_x_130) ;  /* 0xfffffffc00f08947 */ /* 0x008fea000383ffff */
[----:B------:R-:W-:Y:S05]  /*a090*/  BRA `(.L_x_129) ;  /* 0xffffffe800587947 */ /* 0x000fea000383ffff */
        .weak           $__internal_0_$__cuda_sm10x_tcgen05_guardrail_trap_col_being_dealloced_not_returned_by_alloc
        .type           $__internal_0_$__cuda_sm10x_tcgen05_guardrail_trap_col_being_dealloced_not_returned_by_alloc,@function
        .size           $__internal_0_$__cuda_sm10x_tcgen05_guardrail_trap_col_being_dealloced_not_returned_by_alloc,($__internal_1_$__cuda_sm10x_tcgen05_guardrail_trap_phase_invalid_during_alloc - $__internal_0_$__cuda_sm10x_tcgen05_guardrail_trap_col_being_dealloced_not_returned_by_alloc)
$__internal_0_$__cuda_sm10x_tcgen05_guardrail_trap_col_being_dealloced_not_returned_by_alloc:
[----:B------:R-:W-:Y:S05]  /*a0a0*/  BPT.TRAP 0x1 ;  /* 0x000000040000795c */ /* 0x000fea0000300000 */
[----:B------:R-:W-:-:S04]  /*a0b0*/  HFMA2 R3, -RZ, RZ, 0, 0 ;  /* 0x00000000ff037431 */ /* 0x000fc800000001ff */
[----:B------:R-:W-:Y:S05]  /*a0c0*/  RET.REL.NODEC R2 `(_ZN7cutlass13device_kernelINS_4gemm6kernel13GemmUniversalIN4cute5tupleIJiiiiEEENS1_10collective13CollectiveMmaINS1_35MainloopSm100TmaUmmaWarpSpecializedILi2ELi2ELi4ENS5_IJNS4_1CILi4EEESB_NSA_ILi1EEEEEEEENS5_IJNSA_ILi64EEENSA_ILi128EEESG_EEENS_10tfloat32_tENS5_IJlSC_lEEESI_SJ_NS4_8TiledMMAINS4_8MMA_AtomIJNS4_17SM100_MMA_TF32_SSISI_SI_fLi64ELi128ELNS4_4UMMA5MajorE0ELSO_0ELNSN_7ScaleInE0ELSP_0EEEEEENS4_6LayoutINS5_IJSC_SC_SC_EEENS5_IJNSA_ILi0EEESU_SU_EEEEENS5_IJNS4_10UnderscoreESX_SX_EEEEENS4_23SM90_TMA_LOAD_MULTICASTENS4_14ComposedLayoutINS4_7SwizzleILi3ELi4ELi3EEENS4_18smem_ptr_flag_bitsILi32EEENSS_INS5_IJNSA_ILi8EEENSA_ILi32EEEEEENS5_IJS17_SC_EEEEEEEvNS4_8identityES10_S1B_vS1C_EENS_8epilogue10collective18CollectiveEpilogueINS1E_23Sm100TmaWarpSpecializedILi4ELi2ELi16ELb1ELb0EEEJSH_NS5_IJNSS_ISF_SC_EENSS_IS17_SC_EEEEESI_SJ_SI_SJ_NS1E_6fusion15FusionCallbacksIS1I_NS1M_17LinearCombinationISI_fSI_fLNS_15FloatRoundStyleE2EEESH_S1L_JEEENS4_5SM1004TMEM4LOAD26SM100_TMEM_LOAD_16dp128b8xENS4_13SM90_TMA_LOADES1B_NS4_17SM75_U32x4_LDSM_NENS4_14SM90_TMA_STOREES1B_NS4_17SM90_U32x4_STSM_NENS4_39AutoVectorizingCopyWithAssumedAlignmentILi128EEEEEEvvEEEEvNT_6ParamsE) ;  /* 0xffffff5c02cc7950 */ /* 0x000fea0003c3ffff */
        .weak           $__internal_1_$__cuda_sm10x_tcgen05_guardrail_trap_phase_invalid_during_alloc
        .type           $__internal_1_$__cuda_sm10x_tcgen05_guardrail_trap_phase_invalid_during_alloc,@function
        .size           $__internal_1_$__cuda_sm10x_tcgen05_guardrail_trap_phase_invalid_during_alloc,($__internal_2_$__cuda_sm10x_tcgen05_guardrail_trap_unallocated_columns_being_dealloced - $__internal_1_$__cuda_sm10x_tcgen05_guardrail_trap_phase_invalid_during_alloc)
$__internal_1_$__cuda_sm10x_tcgen05_guardrail_trap_phase_invalid_during_alloc:
[----:B------:R-:W-:Y:S05]  /*a0d0*/  BPT.TRAP 0x1 ;  /* 0x000000040000795c */ /* 0x000fea0000300000 */
[----:B------:R-:W-:-:S04]  /*a0e0*/  MOV R5, 0x0 ;  /* 0x0000000000057802 */ /* 0x000fc80000000f00 */
[----:B------:R-:W-:Y:S05]  /*a0f0*/  RET.REL.NODEC R4 `(_ZN7cutlass13device_kernelINS_4gemm6kernel13GemmUniversalIN4cute5tupleIJiiiiEEENS1_10collective13CollectiveMmaINS1_35MainloopSm100TmaUmmaWarpSpecializedILi2ELi2ELi4ENS5_IJNS4_1CILi4EEESB_NSA_ILi1EEEEEEEENS5_IJNSA_ILi64EEENSA_ILi128EEESG_EEENS_10tfloat32_tENS5_IJlSC_lEEESI_SJ_NS4_8TiledMMAINS4_8MMA_AtomIJNS4_17SM100_MMA_TF32_SSISI_SI_fLi64ELi128ELNS4_4UMMA5MajorE0ELSO_0ELNSN_7ScaleInE0ELSP_0EEEEEENS4_6LayoutINS5_IJSC_SC_SC_EEENS5_IJNSA_ILi0EEESU_SU_EEEEENS5_IJNS4_10UnderscoreESX_SX_EEEEENS4_23SM90_TMA_LOAD_MULTICASTENS4_14ComposedLayoutINS4_7SwizzleILi3ELi4ELi3EEENS4_18smem_ptr_flag_bitsILi32EEENSS_INS5_IJNSA_ILi8EEENSA_ILi32EEEEEENS5_IJS17_SC_EEEEEEEvNS4_8identityES10_S1B_vS1C_EENS_8epilogue10collective18CollectiveEpilogueINS1E_23Sm100TmaWarpSpecializedILi4ELi2ELi16ELb1ELb0EEEJSH_NS5_IJNSS_ISF_SC_EENSS_IS17_SC_EEEEESI_SJ_SI_SJ_NS1E_6fusion15FusionCallbacksIS1I_NS1M_17LinearCombinationISI_fSI_fLNS_15FloatRoundStyleE2EEESH_S1L_JEEENS4_5SM1004TMEM4LOAD26SM100_TMEM_LOAD_16dp128b8xENS4_13SM90_TMA_LOADES1B_NS4_17SM75_U32x4_LDSM_NENS4_14SM90_TMA_STOREES1B_NS4_17SM90_U32x4_STSM_NENS4_39AutoVectorizingCopyWithAssumedAlignmentILi128EEEEEEvvEEEEvNT_6ParamsE) ;  /* 0xffffff5c04c07950 */ /* 0x000fea0003c3ffff */
        .weak           $__internal_2_$__cuda_sm10x_tcgen05_guardrail_trap_unallocated_columns_being_dealloced
        .type           $__internal_2_$__cuda_sm10x_tcgen05_guardrail_trap_unallocated_columns_being_dealloced,@function
        .size           $__internal_2_$__cuda_sm10x_tcgen05_guardrail_trap_unallocated_columns_being_dealloced,(.L_x_181 - $__internal_2_$__cuda_sm10x_tcgen05_guardrail_trap_unallocated_columns_being_dealloced)
$__internal_2_$__cuda_sm10x_tcgen05_guardrail_trap_unallocated_columns_being_dealloced:
[----:B------:R-:W-:Y:S05]  /*a100*/  BPT.TRAP 0x1 ;  /* 0x000000040000795c */ /* 0x000fea0000300000 */
[----:B------:R-:W-:-:S04]  /*a110*/  HFMA2 R3, -RZ, RZ, 0, 0 ;  /* 0x00000000ff037431 */ /* 0x000fc800000001ff */
[----:B------:R-:W-:Y:S05]  /*a120*/  RET.REL.NODEC R2 `(_ZN7cutlass13device_kernelINS_4gemm6kernel13GemmUniversalIN4cute5tupleIJiiiiEEENS1_10collective13CollectiveMmaINS1_35MainloopSm100TmaUmmaWarpSpecializedILi2ELi2ELi4ENS5_IJNS4_1CILi4EEESB_NSA_ILi1EEEEEEEENS5_IJNSA_ILi64EEENSA_ILi128EEESG_EEENS_10tfloat32_tENS5_IJlSC_lEEESI_SJ_NS4_8TiledMMAINS4_8MMA_AtomIJNS4_17SM100_MMA_TF32_SSISI_SI_fLi64ELi128ELNS4_4UMMA5MajorE0ELSO_0ELNSN_7ScaleInE0ELSP_0EEEEEENS4_6LayoutINS5_IJSC_SC_SC_EEENS5_IJNSA_ILi0EEESU_SU_EEEEENS5_IJNS4_10UnderscoreESX_SX_EEEEENS4_23SM90_TMA_LOAD_MULTICASTENS4_14ComposedLayoutINS4_7SwizzleILi3ELi4ELi3EEENS4_18smem_ptr_flag_bitsILi32EEENSS_INS5_IJNSA_ILi8EEENSA_ILi32EEEEEENS5_IJS17_SC_EEEEEEEvNS4_8identityES10_S1B_vS1C_EENS_8epilogue10collective18CollectiveEpilogueINS1E_23Sm100TmaWarpSpecializedILi4ELi2ELi16ELb1ELb0EEEJSH_NS5_IJNSS_ISF_SC_EENSS_IS17_SC_EEEEESI_SJ_SI_SJ_NS1E_6fusion15FusionCallbacksIS1I_NS1M_17LinearCombinationISI_fSI_fLNS_15FloatRoundStyleE2EEESH_S1L_JEEENS4_5SM1004TMEM4LOAD26SM100_TMEM_LOAD_16dp128b8xENS4_13SM90_TMA_LOADES1B_NS4_17SM75_U32x4_LDSM_NENS4_14SM90_TMA_STOREES1B_NS4_17SM90_U32x4_STSM_NENS4_39AutoVectorizingCopyWithAssumedAlignmentILi128EEEEEEvvEEEEvNT_6ParamsE) ;  /* 0xffffff5c02b47950 */ /* 0x000fea0003c3ffff */
.L_x_180:
[----:B------:R-:W-:-:S00]  /*a130*/  BRA `(.L_x_180) ;  /* 0xfffffffc00fc7947 */ /* 0x000fc0000383ffff */
[----:B------:R-:W-:-:S00]  /*a140*/  NOP ;  /* 0x0000000000007918 */ /* 0x000fc00000000000 */
        /* <DEDUP_REMOVED lines=11> */
.L_x_181:


//--------------------- .nv.global.init           --------------------------
	.section	.nv.global.init,"aw",@progbits
.nv.global.init:
	.type		$str$27,@object
	.size		$str$27,($str$28 - $str$27)
$str$27:
        /*0000*/ 	.byte	0x28, 0x61, 0x64, 0x64, 0x72, 0x65, 0x73, 0x73, 0x20, 0x26, 0x20, 0x6d, 0x61, 0x73, 0x6b, 0x29
        /*0010*/ 	.byte	0x20, 0x3d, 0x3d, 0x20, 0x30, 0x00
	.type		$str$28,@object
	.size		$str$28,($str$26 - $str$28)
$str$28:
        /*0016*/ 	.byte	0x2f, 0x74, 0x6d, 0x70, 0x2f, 0x63, 0x75, 0x74, 0x6c, 0x61, 0x73, 0x73, 0x5f, 0x73, 0x77, 0x65
        /*0026*/ 	.byte	0x65, 0x70, 0x5f, 0x73, 0x72, 0x63, 0x2f, 0x69, 0x6e, 0x63, 0x6c, 0x75, 0x64, 0x65, 0x2f, 0x63
        /*0036*/ 	.byte	0x75, 0x74, 0x65, 0x2f, 0x70, 0x6f, 0x69, 0x6e, 0x74, 0x65, 0x72, 0x5f, 0x66, 0x6c, 0x61, 0x67
        /*0046*/ 	.byte	0x67, 0x65, 0x64, 0x2e, 0x68, 0x70, 0x70, 0x00
	.type		$str$26,@object
	.size		$str$26,($str$25 - $str$26)
$str$26:
        /*004e*/ 	.byte	0x2f, 0x74, 0x6d, 0x70, 0x2f, 0x63, 0x75, 0x74, 0x6c, 0x61, 0x73, 0x73, 0x5f, 0x73, 0x77, 0x65
        /*005e*/ 	.byte	0x65, 0x70, 0x5f, 0x73, 0x72, 0x63, 0x2f, 0x69, 0x6e, 0x63, 0x6c, 0x75, 0x64, 0x65, 0x2f, 0x63
        /*006e*/ 	.byte	0x75, 0x74, 0x65, 0x2f, 0x61, 0x74, 0x6f, 0x6d, 0x2f, 0x63, 0x6f, 0x70, 0x79, 0x5f, 0x74, 0x72
        /*007e*/ 	.byte	0x61, 0x69, 0x74, 0x73, 0x5f, 0x73, 0x6d, 0x31, 0x30, 0x30, 0x2e, 0x68, 0x70, 0x70, 0x00
	.type		$str$25,@object
	.size		$str$25,(__unnamed_1 - $str$25)
$str$25:
        /*008d*/ 	.byte	0x28, 0x28, 0x75, 0x69, 0x6e, 0x74, 0x33, 0x32, 0x5f, 0x74, 0x28, 0x74, 0x68, 0x72, 0x65, 0x61
        /*009d*/ 	.byte	0x64, 0x49, 0x64, 0x78, 0x2e, 0x78, 0x29, 0x20, 0x2f, 0x20, 0x33, 0x32, 0x29, 0x20, 0x25, 0x20
        /*00ad*/ 	.byte	0x34, 0x29, 0x20, 0x3d, 0x3d, 0x20, 0x28, 0x28, 0x28, 0x74, 0x6d, 0x65, 0x6d, 0x5f, 0x61, 0x64
        /*00bd*/ 	.byte	0x64, 0x72, 0x20, 0x3e, 0x3e, 0x20, 0x31, 0x36, 0x29, 0x20, 0x2f, 0x20, 0x33, 0x32, 0x29, 0x20
        /*00cd*/ 	.byte	0x25, 0x20, 0x34, 0x29, 0x00
	.type		__unnamed_1,@object
	.size		__unnamed_1,(__unnamed_2 - __unnamed_1)
__unnamed_1:
        /*00d2*/ 	.byte	0x61, 0x75, 0x74, 0x6f, 0x20, 0x63, 0x75, 0x74, 0x65, 0x3a, 0x3a, 0x61, 0x73, 0x5f, 0x70, 0x6f
        /* <DEDUP_REMOVED lines=24> */
        /*0262*/ 	.byte	0x30, 0x34, 0x38, 0x3e, 0x3e, 0x3e, 0x3e, 0x5d, 0x00
	.type		__unnamed_2,@object
	.size		__unnamed_2,(.L_2 - __unnamed_2)
__unnamed_2:
        /* <DEDUP_REMOVED lines=45> */
        /*053b*/ 	.byte	0x3e, 0x3e, 0x3e, 0x5d, 0x00
.L_2:


//--------------------- .nv.shared._ZN7cutlass13device_kernelINS_4gemm6kernel13GemmUniversalIN4cute5tupleIJiiiiEEENS1_10collective13CollectiveMmaINS1_35MainloopSm100TmaUmmaWarpSpecializedILi2ELi2ELi4ENS5_IJNS4_1CILi4EEESB_NSA_ILi1EEEEEEEENS5_IJNSA_ILi64EEENSA_ILi128EEESG_EEENS_10tfloat32_tENS5_IJlSC_lEEESI_SJ_NS4_8TiledMMAINS4_8MMA_AtomIJNS4_17SM100_MMA_TF32_SSISI_SI_fLi64ELi128ELNS4_4UMMA5MajorE0ELSO_0ELNSN_7ScaleInE0ELSP_0EEEEEENS4_6LayoutINS5_IJSC_SC_SC_EEENS5_IJNSA_ILi0EEESU_SU_EEEEENS5_IJNS4_10UnderscoreESX_SX_EEEEENS4_23SM90_TMA_LOAD_MULTICASTENS4_14ComposedLayoutINS4_7SwizzleILi3ELi4ELi3EEENS4_18smem_ptr_flag_bitsILi32EEENSS_INS5_IJNSA_ILi8EEENSA_ILi32EEEEEENS5_IJS17_SC_EEEEEEEvNS4_8identityES10_S1B_vS1C_EENS_8epilogue10collective18CollectiveEpilogueINS1E_23Sm100TmaWarpSpecializedILi4ELi2ELi16ELb1ELb0EEEJSH_NS5_IJNSS_ISF_SC_EENSS_IS17_SC_EEEEESI_SJ_SI_SJ_NS1E_6fusion15FusionCallbacksIS1I_NS1M_17LinearCombinationISI_fSI_fLNS_15FloatRoundStyleE2EEESH_S1L_JEEENS4_5SM1004TMEM4LOAD26SM100_TMEM_LOAD_16dp128b8xENS4_13SM90_TMA_LOADES1B_NS4_17SM75_U32x4_LDSM_NENS4_14SM90_TMA_STOREES1B_NS4_17SM90_U32x4_STSM_NENS4_39AutoVectorizingCopyWithAssumedAlignmentILi128EEEEEEvvEEEEvNT_6ParamsE --------------------------
	.section	.nv.shared._ZN7cutlass13device_kernelINS_4gemm6kernel13GemmUniversalIN4cute5tupleIJiiiiEEENS1_10collective13CollectiveMmaINS1_35MainloopSm100TmaUmmaWarpSpecializedILi2ELi2ELi4ENS5_IJNS4_1CILi4EEESB_NSA_ILi1EEEEEEEENS5_IJNSA_ILi64EEENSA_ILi128EEESG_EEENS_10tfloat32_tENS5_IJlSC_lEEESI_SJ_NS4_8TiledMMAINS4_8MMA_AtomIJNS4_17SM100_MMA_TF32_SSISI_SI_fLi64ELi128ELNS4_4UMMA5MajorE0ELSO_0ELNSN_7ScaleInE0ELSP_0EEEEEENS4_6LayoutINS5_IJSC_SC_SC_EEENS5_IJNSA_ILi0EEESU_SU_EEEEENS5_IJNS4_10UnderscoreESX_SX_EEEEENS4_23SM90_TMA_LOAD_MULTICASTENS4_14ComposedLayoutINS4_7SwizzleILi3ELi4ELi3EEENS4_18smem_ptr_flag_bitsILi32EEENSS_INS5_IJNSA_ILi8EEENSA_ILi32EEEEEENS5_IJS17_SC_EEEEEEEvNS4_8identityES10_S1B_vS1C_EENS_8epilogue10collective18CollectiveEpilogueINS1E_23Sm100TmaWarpSpecializedILi4ELi2ELi16ELb1ELb0EEEJSH_NS5_IJNSS_ISF_SC_EENSS_IS17_SC_EEEEESI_SJ_SI_SJ_NS1E_6fusion15FusionCallbacksIS1I_NS1M_17LinearCombinationISI_fSI_fLNS_15FloatRoundStyleE2EEESH_S1L_JEEENS4_5SM1004TMEM4LOAD26SM100_TMEM_LOAD_16dp128b8xENS4_13SM90_TMA_LOADES1B_NS4_17SM75_U32x4_LDSM_NENS4_14SM90_TMA_STOREES1B_NS4_17SM90_U32x4_STSM_NENS4_39AutoVectorizingCopyWithAssumedAlignmentILi128EEEEEEvvEEEEvNT_6ParamsE,"aw",@nobits
	.sectionflags	@""
	.align	16
	.zero		1024


//--------------------- .nv.shared.reserved.0     --------------------------
	.section	.nv.shared.reserved.0,"aw",@nobits
	.weak		__nv_reservedSMEM_offset_0_alias
	.size		__nv_reservedSMEM_offset_0_alias, 0, 64
	.other		__nv_reservedSMEM_offset_0_alias,@"STO_CUDA_RESERVED_SHARED STV_DEFAULT"
__nv_reservedSMEM_offset_0_alias:
	.zero		0
.nv.shared.reserved.0:
	.zero		64
	.weak		__nv_reservedSMEM_tcgen05_partition
	.type		__nv_reservedSMEM_tcgen05_partition,@object
	.size		__nv_reservedSMEM_tcgen05_partition,(.L_0 - __nv_reservedSMEM_tcgen05_partition)
__nv_reservedSMEM_tcgen05_partition:
	.zero		32
.L_0:


//--------------------- .nv.global                --------------------------
	.section	.nv.global,"aw",@nobits
.nv.global:
	.type		_ZN40_INTERNAL_ce3fb088_4_k_cu_47fb734a_298304cute1_E,@object
	.size		_ZN40_INTERNAL_ce3fb088_4_k_cu_47fb734a_298304cute1_E,(_ZN40_INTERNAL_ce3fb088_4_k_cu_47fb734a_298304cuda3std3__45__cpo6cbeginE - _ZN40_INTERNAL_ce3fb088_4_k_cu_47fb734a_298304cute1_E)
_ZN40_INTERNAL_ce3fb088_4_k_cu_47fb734a_298304cute1_E:
	.zero		1
	.type		_ZN40_INTERNAL_ce3fb088_4_k_cu_47fb734a_298304cuda3std3__45__cpo6cbeginE,@object
	.size		_ZN40_INTERNAL_ce3fb088_4_k_cu_47fb734a_298304cuda3std3__45__cpo6cbeginE,(_ZN40_INTERNAL_ce3fb088_4_k_cu_47fb734a_298304cuda3std3__48in_placeE - _ZN40_INTERNAL_ce3fb088_4_k_cu_47fb734a_298304cuda3std3__45__cpo6cbeginE)
_ZN40_INTERNAL_ce3fb088_4_k_cu_47fb734a_298304cuda3std3__45__cpo6cbeginE:
	.zero		1
	.type		_ZN40_INTERNAL_ce3fb088_4_k_cu_47fb734a_298304cuda3std3__48in_placeE,@object
	.size		_ZN40_INTERNAL_ce3fb088_4_k_cu_47fb734a_298304cuda3std3__48in_placeE,(_ZN40_INTERNAL_ce3fb088_4_k_cu_47fb734a_298304cuda3std6ranges3__45__cpo9iter_moveE - _ZN40_INTERNAL_ce3fb088_4_k_cu_47fb734a_298304cuda3std3__48in_placeE)
_ZN40_INTERNAL_ce3fb088_4_k_cu_47fb734a_298304cuda3std3__48in_placeE:
	.zero		1
	.type		_ZN40_INTERNAL_ce3fb088_4_k_cu_47fb734a_298304cuda3std6ranges3__45__cpo9iter_moveE,@object
	.size		_ZN40_INTERNAL_ce3fb088_4_k_cu_47fb734a_298304cuda3std6ranges3__45__cpo9iter_moveE,(_ZN40_INTERNAL_ce3fb088_4_k_cu_47fb734a_298304cuda3std3__45__cpo5beginE - _ZN40_INTERNAL_ce3fb088_4_k_cu_47fb734a_298304cuda3std6ranges3__45__cpo9iter_moveE)
_ZN40_INTERNAL_ce3fb088_4_k_cu_47fb734a_298304cuda3std6ranges3__45__cpo9iter_moveE:
	.zero		1
	.type		_ZN40_INTERNAL_ce3fb088_4_k_cu_47fb734a_298304cuda3std3__45__cpo5beginE,@object
	.size		_ZN40_INTERNAL_ce3fb088_4_k_cu_47fb734a_298304cuda3std3__45__cpo5beginE,(_ZN40_INTERNAL_ce3fb088_4_k_cu_47fb734a_298304cuda3std3__442_GLOBAL__N__ce3fb088_4_k_cu_47fb734a_298306ignoreE - _ZN40_INTERNAL_ce3fb088_4_k_cu_47fb734a_298304cuda3std3__45__cpo5beginE)
_ZN40_INTERNAL_ce3fb088_4_k_cu_47fb734a_298304cuda3std3__45__cpo5beginE:
	.zero		1
	.type		_ZN40_INTERNAL_ce3fb088_4_k_cu_47fb734a_298304cuda3std3__442_GLOBAL__N__ce3fb088_4_k_cu_47fb734a_298306ignoreE,@object
	.size		_ZN40_INTERNAL_ce3fb088_4_k_cu_47fb734a_298304cuda3std3__442_GLOBAL__N__ce3fb088_4_k_cu_47fb734a_298306ignoreE,(_ZN40_INTERNAL_ce3fb088_4_k_cu_47fb734a_298304cute7productE - _ZN40_INTERNAL_ce3fb088_4_k_cu_47fb734a_298304cuda3std3__442_GLOBAL__N__ce3fb088_4_k_cu_47fb734a_298306ignoreE)
_ZN40_INTERNAL_ce3fb088_4_k_cu_47fb734a_298304cuda3std3__442_GLOBAL__N__ce3fb088_4_k_cu_47fb734a_298306ignoreE:
	.zero		1
	.type		_ZN40_INTERNAL_ce3fb088_4_k_cu_47fb734a_298304cute7productE,@object
	.size		_ZN40_INTERNAL_ce3fb088_4_k_cu_47fb734a_298304cute7productE,(_ZN40_INTERNAL_ce3fb088_4_k_cu_47fb734a_298304cuda3std3__45__cpo3endE - _ZN40_INTERNAL_ce3fb088_4_k_cu_47fb734a_298304cute7productE)
_ZN40_INTERNAL_ce3fb088_4_k_cu_47fb734a_298304cute7productE:
	.zero		1
	.type		_ZN40_INTERNAL_ce3fb088_4_k_cu_47fb734a_298304cuda3std3__45__cpo3endE,@object
	.size		_ZN40_INTERNAL_ce3fb088_4_k_cu_47fb734a_298304cuda3std3__45__cpo3endE,(_ZN40_INTERNAL_ce3fb088_4_k_cu_47fb734a_298304cuda3std3__419piecewise_constructE - _ZN40_INTERNAL_ce3fb088_4_k_cu_47fb734a_298304cuda3std3__45__cpo3endE)
_ZN40_INTERNAL_ce3fb088_4_k_cu_47fb734a_298304cuda3std3__45__cpo3endE:
	.zero		1
	.type		_ZN40_INTERNAL_ce3fb088_4_k_cu_47fb734a_298304cuda3std3__419piecewise_constructE,@object
	.size		_ZN40_INTERNAL_ce3fb088_4_k_cu_47fb734a_298304cuda3std3__419piecewise_constructE,(_ZN40_INTERNAL_ce3fb088_4_k_cu_47fb734a_298304cuda3std3__45__cpo4cendE - _ZN40_INTERNAL_ce3fb088_4_k_cu_47fb734a_298304cuda3std3__419piecewise_constructE)
_ZN40_INTERNAL_ce3fb088_4_k_cu_47fb734a_298304cuda3std3__419piecewise_constructE:
	.zero		1
	.type		_ZN40_INTERNAL_ce3fb088_4_k_cu_47fb734a_298304cuda3std3__45__cpo4cendE,@object
	.size		_ZN40_INTERNAL_ce3fb088_4_k_cu_47fb734a_298304cuda3std3__45__cpo4cendE,(_ZN40_INTERNAL_ce3fb088_4_k_cu_47fb734a_298304cuda3std6ranges3__45__cpo4swapE - _ZN40_INTERNAL_ce3fb088_4_k_cu_47fb734a_298304cuda3std3__45__cpo4cendE)
_ZN40_INTERNAL_ce3fb088_4_k_cu_47fb734a_298304cuda3std3__45__cpo4cendE:
	.zero		1
	.type		_ZN40_INTERNAL_ce3fb088_4_k_cu_47fb734a_298304cuda3std6ranges3__45__cpo4swapE,@object
	.size		_ZN40_INTERNAL_ce3fb088_4_k_cu_47fb734a_298304cuda3std6ranges3__45__cpo4swapE,(.L_10 - _ZN40_INTERNAL_ce3fb088_4_k_cu_47fb734a_298304cuda3std6ranges3__45__cpo4swapE)
_ZN40_INTERNAL_ce3fb088_4_k_cu_47fb734a_298304cuda3std6ranges3__45__cpo4swapE:
	.zero		1
.L_10:


//--------------------- .nv.constant0._ZN7cutlass13device_kernelINS_4gemm6kernel13GemmUniversalIN4cute5tupleIJiiiiEEENS1_10collective13CollectiveMmaINS1_35MainloopSm100TmaUmmaWarpSpecializedILi2ELi2ELi4ENS5_IJNS4_1CILi4EEESB_NSA_ILi1EEEEEEEENS5_IJNSA_ILi64EEENSA_ILi128EEESG_EEENS_10tfloat32_tENS5_IJlSC_lEEESI_SJ_NS4_8TiledMMAINS4_8MMA_AtomIJNS4_17SM100_MMA_TF32_SSISI_SI_fLi64ELi128ELNS4_4UMMA5MajorE0ELSO_0ELNSN_7ScaleInE0ELSP_0EEEEEENS4_6LayoutINS5_IJSC_SC_SC_EEENS5_IJNSA_ILi0EEESU_SU_EEEEENS5_IJNS4_10UnderscoreESX_SX_EEEEENS4_23SM90_TMA_LOAD_MULTICASTENS4_14ComposedLayoutINS4_7SwizzleILi3ELi4ELi3EEENS4_18smem_ptr_flag_bitsILi32EEENSS_INS5_IJNSA_ILi8EEENSA_ILi32EEEEEENS5_IJS17_SC_EEEEEEEvNS4_8identityES10_S1B_vS1C_EENS_8epilogue10collective18CollectiveEpilogueINS1E_23Sm100TmaWarpSpecializedILi4ELi2ELi16ELb1ELb0EEEJSH_NS5_IJNSS_ISF_SC_EENSS_IS17_SC_EEEEESI_SJ_SI_SJ_NS1E_6fusion15FusionCallbacksIS1I_NS1M_17LinearCombinationISI_fSI_fLNS_15FloatRoundStyleE2EEESH_S1L_JEEENS4_5SM1004TMEM4LOAD26SM100_TMEM_LOAD_16dp128b8xENS4_13SM90_TMA_LOADES1B_NS4_17SM75_U32x4_LDSM_NENS4_14SM90_TMA_STOREES1B_NS4_17SM90_U32x4_STSM_NENS4_39AutoVectorizingCopyWithAssumedAlignmentILi128EEEEEEvvEEEEvNT_6ParamsE --------------------------
	.section	.nv.constant0._ZN7cutlass13device_kernelINS_4gemm6kernel13GemmUniversalIN4cute5tupleIJiiiiEEENS1_10collective13CollectiveMmaINS1_35MainloopSm100TmaUmmaWarpSpecializedILi2ELi2ELi4ENS5_IJNS4_1CILi4EEESB_NSA_ILi1EEEEEEEENS5_IJNSA_ILi64EEENSA_ILi128EEESG_EEENS_10tfloat32_tENS5_IJlSC_lEEESI_SJ_NS4_8TiledMMAINS4_8MMA_AtomIJNS4_17SM100_MMA_TF32_SSISI_SI_fLi64ELi128ELNS4_4UMMA5MajorE0ELSO_0ELNSN_7ScaleInE0ELSP_0EEEEEENS4_6LayoutINS5_IJSC_SC_SC_EEENS5_IJNSA_ILi0EEESU_SU_EEEEENS5_IJNS4_10UnderscoreESX_SX_EEEEENS4_23SM90_TMA_LOAD_MULTICASTENS4_14ComposedLayoutINS4_7SwizzleILi3ELi4ELi3EEENS4_18smem_ptr_flag_bitsILi32EEENSS_INS5_IJNSA_ILi8EEENSA_ILi32EEEEEENS5_IJS17_SC_EEEEEEEvNS4_8identityES10_S1B_vS1C_EENS_8epilogue10collective18CollectiveEpilogueINS1E_23Sm100TmaWarpSpecializedILi4ELi2ELi16ELb1ELb0EEEJSH_NS5_IJNSS_ISF_SC_EENSS_IS17_SC_EEEEESI_SJ_SI_SJ_NS1E_6fusion15FusionCallbacksIS1I_NS1M_17LinearCombinationISI_fSI_fLNS_15FloatRoundStyleE2EEESH_S1L_JEEENS4_5SM1004TMEM4LOAD26SM100_TMEM_LOAD_16dp128b8xENS4_13SM90_TMA_LOADES1B_NS4_17SM75_U32x4_LDSM_NENS4_14SM90_TMA_STOREES1B_NS4_17SM90_U32x4_STSM_NENS4_39AutoVectorizingCopyWithAssumedAlignmentILi128EEEEEEvvEEEEvNT_6ParamsE,"a",@progbits
	.sectionflags	@""
	.align	4
.nv.constant0._ZN7cutlass13device_kernelINS_4gemm6kernel13GemmUniversalIN4cute5tupleIJiiiiEEENS1_10collective13CollectiveMmaINS1_35MainloopSm100TmaUmmaWarpSpecializedILi2ELi2ELi4ENS5_IJNS4_1CILi4EEESB_NSA_ILi1EEEEEEEENS5_IJNSA_ILi64EEENSA_ILi128EEESG_EEENS_10tfloat32_tENS5_IJlSC_lEEESI_SJ_NS4_8TiledMMAINS4_8MMA_AtomIJNS4_17SM100_MMA_TF32_SSISI_SI_fLi64ELi128ELNS4_4UMMA5MajorE0ELSO_0ELNSN_7ScaleInE0ELSP_0EEEEEENS4_6LayoutINS5_IJSC_SC_SC_EEENS5_IJNSA_ILi0EEESU_SU_EEEEENS5_IJNS4_10UnderscoreESX_SX_EEEEENS4_23SM90_TMA_LOAD_MULTICASTENS4_14ComposedLayoutINS4_7SwizzleILi3ELi4ELi3EEENS4_18smem_ptr_flag_bitsILi32EEENSS_INS5_IJNSA_ILi8EEENSA_ILi32EEEEEENS5_IJS17_SC_EEEEEEEvNS4_8identityES10_S1B_vS1C_EENS_8epilogue10collective18CollectiveEpilogueINS1E_23Sm100TmaWarpSpecializedILi4ELi2ELi16ELb1ELb0EEEJSH_NS5_IJNSS_ISF_SC_EENSS_IS17_SC_EEEEESI_SJ_SI_SJ_NS1E_6fusion15FusionCallbacksIS1I_NS1M_17LinearCombinationISI_fSI_fLNS_15FloatRoundStyleE2EEESH_S1L_JEEENS4_5SM1004TMEM4LOAD26SM100_TMEM_LOAD_16dp128b8xENS4_13SM90_TMA_LOADES1B_NS4_17SM75_U32x4_LDSM_NENS4_14SM90_TMA_STOREES1B_NS4_17SM90_U32x4_STSM_NENS4_39AutoVectorizingCopyWithAssumedAlignmentILi128EEEEEEvvEEEEvNT_6ParamsE:
	.zero		2944


//--------------------- SYMBOLS --------------------------

	.type		.nv.reservedSmem.offset0,@object
	.size		.nv.reservedSmem.offset0,0x4
	.type		.nv.reservedSmem.cap,@object
	.size		.nv.reservedSmem.cap,0x4
	.type		__assertfail,@function
